def attn_fwd(
    Q,
    K,
    V,
    Out,
    Lse,
    sm_scale,
    stride_qz,
    stride_qh,
    stride_qm,
    stride_qk,
    stride_kz,
    stride_kh,
    stride_kn,
    stride_kk,
    stride_vz,
    stride_vh,
    stride_vn,
    stride_vk,
    stride_oz,
    stride_oh,
    stride_om,
    stride_ok,
    seqlen_q,
    seqlen_k,
    BLOCK_M: tl.constexpr,
    BLOCK_N: tl.constexpr,
    HEAD_DIM: tl.constexpr,
    CAUSAL: tl.constexpr,
):
    start_m = tl.program_id(0)
    off_hz = tl.program_id(1)
    q_off = off_hz * stride_qh
    k_off = off_hz * stride_kh
    v_off = off_hz * stride_vh
    offs_m = start_m * BLOCK_M + tl.arange(0, BLOCK_M)
    offs_d = tl.arange(0, HEAD_DIM)
    offs_n = tl.arange(0, BLOCK_N)
    q_ptrs = Q + q_off + offs_m[:, None] * stride_qm + offs_d[None, :] * stride_qk
    k_ptrs = K + k_off + offs_d[:, None] * stride_kk + offs_n[None, :] * stride_kn
    v_ptrs = V + v_off + offs_n[:, None] * stride_vn + offs_d[None, :] * stride_vk
    m_i = tl.full([BLOCK_M], float("-inf"), dtype=tl.float32)
    l_i = tl.zeros([BLOCK_M], dtype=tl.float32) + 1.0
    acc = tl.zeros([BLOCK_M, HEAD_DIM], dtype=tl.float32)
    q = tl.load(q_ptrs)
    acc, l_i, m_i = _attn_fwd_inner(
        acc,
        l_i,
        m_i,
        q,
        k_ptrs,
        v_ptrs,
        sm_scale,
        stride_kn,
        stride_vn,
        start_m,
        seqlen_k,
        BLOCK_M,
        BLOCK_N,
        HEAD_DIM,
        CAUSAL,
    )
    acc = acc / l_i[:, None]
    lse = m_i + tl.math.log2(l_i) / 1.4426950408889634
    o_ptrs = (
        Out
        + off_hz * stride_oh
        + offs_m[:, None] * stride_om
        + offs_d[None, :] * stride_ok
    )
    tl.store(o_ptrs, acc.to(Out.dtype.element_ty))
    tl.store(Lse + off_hz * seqlen_q + offs_m, lse)

# config = {"BLOCK_M": 32, "BLOCK_N": 128, "HEAD_DIM": 256, "arch": "sm_80", "causal": false, "dtype": "bf16", "num_stages": 2, "num_warps": 8}
# arch = sm_80


// ===== COMPILED SASS (sm_80) =====

	.target	sm_80

	.elftype	@"ET_EXEC"


//--------------------- .note.nv.tkinfo           --------------------------
	.section	.note.nv.tkinfo,"",@"SHT_NOTE"
	.sectionflags	@"SHF_NOTE_NV_TKINFO"
	.tkinfo
        /*0018*/ 	.word	0x00000002
        /*0030*/ 	.string	""
        /*0030*/ 	.string	"ptxas"
        /*0030*/ 	.string	"Cuda compilation tools, release 13.0, V13.0.88"
        /*0030*/ 	.string	"Build cuda_13.0.r13.0/compiler.36424714_0"
        /*0030*/ 	.string	"-v  -suppress-debug-info  -lineinfo  -arch sm_80 "



//--------------------- .note.nv.cuinfo           --------------------------
	.section	.note.nv.cuinfo,"",@"SHT_NOTE"
	.sectionflags	@"SHF_NOTE_NV_CUINFO"
        /*0018*/ 	.short	0x0002
        /*001a*/ 	.short	0x0050
        /*001c*/ 	.short	0x0082
	.zero		2


//--------------------- .nv.info                  --------------------------
	.section	.nv.info,"",@"SHT_CUDA_INFO"
	.align	4


	//----- nvinfo : EIATTR_REGCOUNT
	.align		4
        /*0000*/ 	.byte	0x04, 0x2f
        /*0002*/ 	.short	(.L_2 - .L_1)
	.align		4
.L_1:
        /*0004*/ 	.word	index@(attn_fwd)
        /*0008*/ 	.word	0x000000ff


	//----- nvinfo : EIATTR_FRAME_SIZE
	.align		4
.L_2:
        /*000c*/ 	.byte	0x04, 0x11
        /*000e*/ 	.short	(.L_4 - .L_3)
	.align		4
.L_3:
        /*0010*/ 	.word	index@(attn_fwd)
        /*0014*/ 	.word	0x000007b0


	//----- nvinfo : EIATTR_MIN_STACK_SIZE
	.align		4
.L_4:
        /*0018*/ 	.byte	0x04, 0x12
        /*001a*/ 	.short	(.L_6 - .L_5)
	.align		4
.L_5:
        /*001c*/ 	.word	index@(attn_fwd)
        /*0020*/ 	.word	0x000007b0
.L_6:


//--------------------- .nv.info.attn_fwd         --------------------------
	.section	.nv.info.attn_fwd,"",@"SHT_CUDA_INFO"
	.sectionflags	@""
	.align	4


	//----- nvinfo : EIATTR_CUDA_API_VERSION
	.align		4
        /*0000*/ 	.byte	0x04, 0x37
        /*0002*/ 	.short	(.L_8 - .L_7)
.L_7:
        /*0004*/ 	.word	0x00000082


	//----- nvinfo : EIATTR_SW2861232_WAR
	.align		4
.L_8:
        /*0008*/ 	.byte	0x01, 0x35
	.zero		2


	//----- nvinfo : EIATTR_PARAM_CBANK
	.align		4
        /*000c*/ 	.byte	0x04, 0x0a
        /*000e*/ 	.short	(.L_10 - .L_9)
	.align		4
.L_9:
        /*0010*/ 	.word	index@(.nv.constant0.attn_fwd)
        /*0014*/ 	.short	0x0160
        /*0016*/ 	.short	0x0088


	//----- nvinfo : EIATTR_CBANK_PARAM_SIZE
	.align		4
.L_10:
        /*0018*/ 	.byte	0x03, 0x19
        /*001a*/ 	.short	0x0088


	//----- nvinfo : EIATTR_KPARAM_INFO
	.align		4
        /*001c*/ 	.byte	0x04, 0x17
        /*001e*/ 	.short	(.L_12 - .L_11)
.L_11:
        /*0020*/ 	.word	0x00000000
        /*0024*/ 	.short	0x0019
        /*0026*/ 	.short	0x0080
        /*0028*/ 	.byte	0x00, 0xf4, 0x21, 0x00


	//----- nvinfo : EIATTR_KPARAM_INFO
	.align		4
.L_12:
        /*002c*/ 	.byte	0x04, 0x17
        /*002e*/ 	.short	(.L_14 - .L_13)
.L_13:
        /*0030*/ 	.word	0x00000000
        /*0034*/ 	.short	0x0018
        /*0036*/ 	.short	0x0078
        /*0038*/ 	.byte	0x00, 0xf4, 0x21, 0x00


	//----- nvinfo : EIATTR_KPARAM_INFO
	.align		4
.L_14:
        /*003c*/ 	.byte	0x04, 0x17
        /*003e*/ 	.short	(.L_16 - .L_15)
.L_15:
        /*0040*/ 	.word	0x00000000
        /*0044*/ 	.short	0x0017
        /*0046*/ 	.short	0x0070
        /*0048*/ 	.byte	0x00, 0xf0, 0x11, 0x00


	//----- nvinfo : EIATTR_KPARAM_INFO
	.align		4
.L_16:
        /*004c*/ 	.byte	0x04, 0x17
        /*004e*/ 	.short	(.L_18 - .L_17)
.L_17:
        /*0050*/ 	.word	0x00000000
        /*0054*/ 	.short	0x0016
        /*0056*/ 	.short	0x006c
        /*0058*/ 	.byte	0x00, 0xf0, 0x11, 0x00


	//----- nvinfo : EIATTR_KPARAM_INFO
	.align		4
.L_18:
        /*005c*/ 	.byte	0x04, 0x17
        /*005e*/ 	.short	(.L_20 - .L_19)
.L_19:
        /*0060*/ 	.word	0x00000000
        /*0064*/ 	.short	0x0015
        /*0066*/ 	.short	0x0068
        /*0068*/ 	.byte	0x00, 0xf0, 0x11, 0x00


	//----- nvinfo : EIATTR_KPARAM_INFO
	.align		4
.L_20:
        /*006c*/ 	.byte	0x04, 0x17
        /*006e*/ 	.short	(.L_22 - .L_21)
.L_21:
        /*0070*/ 	.word	0x00000000
        /*0074*/ 	.short	0x0014
        /*0076*/ 	.short	0x0064
        /*0078*/ 	.byte	0x00, 0xf0, 0x11, 0x00


	//----- nvinfo : EIATTR_KPARAM_INFO
	.align		4
.L_22:
        /*007c*/ 	.byte	0x04, 0x17
        /*007e*/ 	.short	(.L_24 - .L_23)
.L_23:
        /*0080*/ 	.word	0x00000000
        /*0084*/ 	.short	0x0013
        /*0086*/ 	.short	0x0060
        /*0088*/ 	.byte	0x00, 0xf0, 0x11, 0x00


	//----- nvinfo : EIATTR_KPARAM_INFO
	.align		4
.L_24:
        /*008c*/ 	.byte	0x04, 0x17
        /*008e*/ 	.short	(.L_26 - .L_25)
.L_25:
        /*0090*/ 	.word	0x00000000
        /*0094*/ 	.short	0x0012
        /*0096*/ 	.short	0x005c
        /*0098*/ 	.byte	0x00, 0xf0, 0x11, 0x00


	//----- nvinfo : EIATTR_KPARAM_INFO
	.align		4
.L_26:
        /*009c*/ 	.byte	0x04, 0x17
        /*009e*/ 	.short	(.L_28 - .L_27)
.L_27:
        /*00a0*/ 	.word	0x00000000
        /*00a4*/ 	.short	0x0011
        /*00a6*/ 	.short	0x0058
        /*00a8*/ 	.byte	0x00, 0xf0, 0x11, 0x00


	//----- nvinfo : EIATTR_KPARAM_INFO
	.align		4
.L_28:
        /*00ac*/ 	.byte	0x04, 0x17
        /*00ae*/ 	.short	(.L_30 - .L_29)
.L_29:
        /*00b0*/ 	.word	0x00000000
        /*00b4*/ 	.short	0x0010
        /*00b6*/ 	.short	0x0054
        /*00b8*/ 	.byte	0x00, 0xf0, 0x11, 0x00


	//----- nvinfo : EIATTR_KPARAM_INFO
	.align		4
.L_30:
        /*00bc*/ 	.byte	0x04, 0x17
        /*00be*/ 	.short	(.L_32 - .L_31)
.L_31:
        /*00c0*/ 	.word	0x00000000
        /*00c4*/ 	.short	0x000f
        /*00c6*/ 	.short	0x0050
        /*00c8*/ 	.byte	0x00, 0xf0, 0x11, 0x00


	//----- nvinfo : EIATTR_KPARAM_INFO
	.align		4
.L_32:
        /*00cc*/ 	.byte	0x04, 0x17
        /*00ce*/ 	.short	(.L_34 - .L_33)
.L_33:
        /*00d0*/ 	.word	0x00000000
        /*00d4*/ 	.short	0x000e
        /*00d6*/ 	.short	0x004c
        /*00d8*/ 	.byte	0x00, 0xf0, 0x11, 0x00


	//----- nvinfo : EIATTR_KPARAM_INFO
	.align		4
.L_34:
        /*00dc*/ 	.byte	0x04, 0x17
        /*00de*/ 	.short	(.L_36 - .L_35)
.L_35:
        /*00e0*/ 	.word	0x00000000
        /*00e4*/ 	.short	0x000d
        /*00e6*/ 	.short	0x0048
        /*00e8*/ 	.byte	0x00, 0xf0, 0x11, 0x00


	//----- nvinfo : EIATTR_KPARAM_INFO
	.align		4
.L_36:
        /*00ec*/ 	.byte	0x04, 0x17
        /*00ee*/ 	.short	(.L_38 - .L_37)
.L_37:
        /*00f0*/ 	.word	0x00000000
        /*00f4*/ 	.short	0x000c
        /*00f6*/ 	.short	0x0044
        /*00f8*/ 	.byte	0x00, 0xf0, 0x11, 0x00


	//----- nvinfo : EIATTR_KPARAM_INFO
	.align		4
.L_38:
        /*00fc*/ 	.byte	0x04, 0x17
        /*00fe*/ 	.short	(.L_40 - .L_39)
.L_39:
        /*0100*/ 	.word	0x00000000
        /*0104*/ 	.short	0x000b
        /*0106*/ 	.short	0x0040
        /*0108*/ 	.byte	0x00, 0xf0, 0x11, 0x00


	//----- nvinfo : EIATTR_KPARAM_INFO
	.align		4
.L_40:
        /*010c*/ 	.byte	0x04, 0x17
        /*010e*/ 	.short	(.L_42 - .L_41)
.L_41:
        /*0110*/ 	.word	0x00000000
        /*0114*/ 	.short	0x000a
        /*0116*/ 	.short	0x003c
        /*0118*/ 	.byte	0x00, 0xf0, 0x11, 0x00


	//----- nvinfo : EIATTR_KPARAM_INFO
	.align		4
.L_42:
        /*011c*/ 	.byte	0x04, 0x17
        /*011e*/ 	.short	(.L_44 - .L_43)
.L_43:
        /*0120*/ 	.word	0x00000000
        /*0124*/ 	.short	0x0009
        /*0126*/ 	.short	0x0038
        /*0128*/ 	.byte	0x00, 0xf0, 0x11, 0x00


	//----- nvinfo : EIATTR_KPARAM_INFO
	.align		4
.L_44:
        /*012c*/ 	.byte	0x04, 0x17
        /*012e*/ 	.short	(.L_46 - .L_45)
.L_45:
        /*0130*/ 	.word	0x00000000
        /*0134*/ 	.short	0x0008
        /*0136*/ 	.short	0x0034
        /*0138*/ 	.byte	0x00, 0xf0, 0x11, 0x00


	//----- nvinfo : EIATTR_KPARAM_INFO
	.align		4
.L_46:
        /*013c*/ 	.byte	0x04, 0x17
        /*013e*/ 	.short	(.L_48 - .L_47)
.L_47:
        /*0140*/ 	.word	0x00000000
        /*0144*/ 	.short	0x0007
        /*0146*/ 	.short	0x0030
        /*0148*/ 	.byte	0x00, 0xf0, 0x11, 0x00


	//----- nvinfo : EIATTR_KPARAM_INFO
	.align		4
.L_48:
        /*014c*/ 	.byte	0x04, 0x17
        /*014e*/ 	.short	(.L_50 - .L_49)
.L_49:
        /*0150*/ 	.word	0x00000000
        /*0154*/ 	.short	0x0006
        /*0156*/ 	.short	0x002c
        /*0158*/ 	.byte	0x00, 0xf0, 0x11, 0x00


	//----- nvinfo : EIATTR_KPARAM_INFO
	.align		4
.L_50:
        /*015c*/ 	.byte	0x04, 0x17
        /*015e*/ 	.short	(.L_52 - .L_51)
.L_51:
        /*0160*/ 	.word	0x00000000
        /*0164*/ 	.short	0x0005
        /*0166*/ 	.short	0x0028
        /*0168*/ 	.byte	0x00, 0xf0, 0x11, 0x00


	//----- nvinfo : EIATTR_KPARAM_INFO
	.align		4
.L_52:
        /*016c*/ 	.byte	0x04, 0x17
        /*016e*/ 	.short	(.L_54 - .L_53)
.L_53:
        /*0170*/ 	.word	0x00000000
        /*0174*/ 	.short	0x0004
        /*0176*/ 	.short	0x0020
        /*0178*/ 	.byte	0x00, 0xf4, 0x21, 0x00


	//----- nvinfo : EIATTR_KPARAM_INFO
	.align		4
.L_54:
        /*017c*/ 	.byte	0x04, 0x17
        /*017e*/ 	.short	(.L_56 - .L_55)
.L_55:
        /*0180*/ 	.word	0x00000000
        /*0184*/ 	.short	0x0003
        /*0186*/ 	.short	0x0018
        /*0188*/ 	.byte	0x00, 0xf4, 0x21, 0x00


	//----- nvinfo : EIATTR_KPARAM_INFO
	.align		4
.L_56:
        /*018c*/ 	.byte	0x04, 0x17
        /*018e*/ 	.short	(.L_58 - .L_57)
.L_57:
        /*0190*/ 	.word	0x00000000
        /*0194*/ 	.short	0x0002
        /*0196*/ 	.short	0x0010
        /*0198*/ 	.byte	0x00, 0xf4, 0x21, 0x00


	//----- nvinfo : EIATTR_KPARAM_INFO
	.align		4
.L_58:
        /*019c*/ 	.byte	0x04, 0x17
        /*019e*/ 	.short	(.L_60 - .L_59)
.L_59:
        /*01a0*/ 	.word	0x00000000
        /*01a4*/ 	.short	0x0001
        /*01a6*/ 	.short	0x0008
        /*01a8*/ 	.byte	0x00, 0xf4, 0x21, 0x00


	//----- nvinfo : EIATTR_KPARAM_INFO
	.align		4
.L_60:
        /*01ac*/ 	.byte	0x04, 0x17
        /*01ae*/ 	.short	(.L_62 - .L_61)
.L_61:
        /*01b0*/ 	.word	0x00000000
        /*01b4*/ 	.short	0x0000
        /*01b6*/ 	.short	0x0000
        /*01b8*/ 	.byte	0x00, 0xf4, 0x21, 0x00


	//----- nvinfo : EIATTR_MAXREG_COUNT
	.align		4
.L_62:
        /*01bc*/ 	.byte	0x03, 0x1b
        /*01be*/ 	.short	0x00ff


	//----- nvinfo : EIATTR_NUM_BARRIERS
	.align		4
        /*01c0*/ 	.byte	0x02, 0x4c
        /*01c2*/ 	.byte	0x01
	.zero		1


	//----- nvinfo : EIATTR_ANNOTATIONS
	.align		4
        /*01c4*/ 	.byte	0x04, 0x55
        /*01c6*/ 	.short	(.L_64 - .L_63)


	//   ....[0]....
.L_63:
        /*01c8*/ 	.word	0x00000001
        /*01cc*/ 	.byte	0xd0, 0x0f, 0x00, 0x00, 0x01, 0x00, 0x00, 0x00, 0x20, 0x10, 0x00, 0x00, 0x01, 0x00, 0x00, 0x00
        /* <DEDUP_REMOVED lines=235> */
        /*108c*/ 	.byte	0x00, 0x9a, 0x00, 0x00


	//----- nvinfo : EIATTR_MERCURY_ISA_VERSION
	.align		4
.L_64:
        /*1090*/ 	.byte	0x03, 0x5f
        /*1092*/ 	.short	0x0000


	//----- nvinfo : EIATTR_COOP_GROUP_MASK_REGIDS
	.align		4
        /*1094*/ 	.byte	0x04, 0x29
        /*1096*/ 	.short	(.L_66 - .L_65)


	//   ....[0]....
.L_65:
        /*1098*/ 	.word	0xffffffff


	//   ....[1]....
        /*109c*/ 	.word	0xffffffff


	//   ....[2]....
        /*10a0*/ 	.word	0xffffffff


	//   ....[3]....
        /*10a4*/ 	.word	0xffffffff


	//   ....[4]....
        /*10a8*/ 	.word	0xffffffff


	//   ....[5]....
        /*10ac*/ 	.word	0xffffffff


	//   ....[6]....
        /*10b0*/ 	.word	0xffffffff


	//   ....[7]....
        /*10b4*/ 	.word	0xffffffff


	//   ....[8]....
        /*10b8*/ 	.word	0xffffffff


	//   ....[9]....
        /*10bc*/ 	.word	0xffffffff


	//   ....[10]....
        /*10c0*/ 	.word	0xffffffff


	//   ....[11]....
        /*10c4*/ 	.word	0xffffffff


	//   ....[12]....
        /*10c8*/ 	.word	0xffffffff


	//   ....[13]....
        /*10cc*/ 	.word	0xffffffff


	//   ....[14]....
        /*10d0*/ 	.word	0xffffffff


	//   ....[15]....
        /*10d4*/ 	.word	0xffffffff


	//   ....[16]....
        /*10d8*/ 	.word	0xffffffff


	//   ....[17]....
        /*10dc*/ 	.word	0xffffffff


	//   ....[18]....
        /*10e0*/ 	.word	0xffffffff


	//   ....[19]....
        /*10e4*/ 	.word	0xffffffff


	//   ....[20]....
        /*10e8*/ 	.word	0xffffffff


	//   ....[21]....
        /*10ec*/ 	.word	0xffffffff


	//----- nvinfo : EIATTR_COOP_GROUP_INSTR_OFFSETS
	.align		4
.L_66:
        /*10f0*/ 	.byte	0x04, 0x28
        /*10f2*/ 	.short	(.L_68 - .L_67)


	//   ....[0]....
.L_67:
        /*10f4*/ 	.word	0x00008270


	//   ....[1]....
        /*10f8*/ 	.word	0x00008280


	//   ....[2]....
        /*10fc*/ 	.word	0x00008290


	//   ....[3]....
        /*1100*/ 	.word	0x000082a0


	//   ....[4]....
        /*1104*/ 	.word	0x000082f0


	//   ....[5]....
        /*1108*/ 	.word	0x00008300


	//   ....[6]....
        /*110c*/ 	.word	0x00008310


	//   ....[7]....
        /*1110*/ 	.word	0x00008320


	//   ....[8]....
        /*1114*/ 	.word	0x000083e0


	//   ....[9]....
        /*1118*/ 	.word	0x00008400


	//   ....[10]....
        /*111c*/ 	.word	0x00008420


	//   ....[11]....
        /*1120*/ 	.word	0x000088e0


	//   ....[12]....
        /*1124*/ 	.word	0x000088f0


	//   ....[13]....
        /*1128*/ 	.word	0x00008900


	//   ....[14]....
        /*112c*/ 	.word	0x00008910


	//   ....[15]....
        /*1130*/ 	.word	0x00008960


	//   ....[16]....
        /*1134*/ 	.word	0x00008970


	//   ....[17]....
        /*1138*/ 	.word	0x00008980


	//   ....[18]....
        /*113c*/ 	.word	0x00008990


	//   ....[19]....
        /*1140*/ 	.word	0x00008a50


	//   ....[20]....
        /*1144*/ 	.word	0x00008a70


	//   ....[21]....
        /*1148*/ 	.word	0x00008a90


	//----- nvinfo : EIATTR_EXIT_INSTR_OFFSETS
	.align		4
.L_68:
        /*114c*/ 	.byte	0x04, 0x1c
        /*114e*/ 	.short	(.L_70 - .L_69)


	//   ....[0]....
.L_69:
        /*1150*/ 	.word	0x0000d0d0


	//   ....[1]....
        /*1154*/ 	.word	0x0000d170


	//----- nvinfo : EIATTR_REQNTID
	.align		4
.L_70:
        /*1158*/ 	.byte	0x04, 0x10
        /*115a*/ 	.short	(.L_72 - .L_71)
.L_71:
        /*115c*/ 	.word	0x00000100
        /*1160*/ 	.word	0x00000001
        /*1164*/ 	.word	0x00000001
.L_72:


//--------------------- .nv.callgraph             --------------------------
	.section	.nv.callgraph,"",@"SHT_CUDA_CALLGRAPH"
	.align	4
	.sectionentsize	8
	.align		4
        /*0000*/ 	.word	0x00000000
	.align		4
        /*0004*/ 	.word	0xffffffff
	.align		4
        /*0008*/ 	.word	0x00000000
	.align		4
        /*000c*/ 	.word	0xfffffffe
	.align		4
        /*0010*/ 	.word	0x00000000
	.align		4
        /*0014*/ 	.word	0xfffffffd
	.align		4
        /*0018*/ 	.word	0x00000000
	.align		4
        /*001c*/ 	.word	0xfffffffc


//--------------------- .nv.rel.action            --------------------------
	.section	.nv.rel.action,"",@"SHT_CUDA_RELOCINFO"
	.align	8
	.sectionentsize	8
        /*0000*/ 	.byte	0x73, 0x00, 0x00, 0x00, 0x00, 0x00, 0x00, 0x00, 0x00, 0x00, 0x00, 0x11, 0x25, 0x00, 0x05, 0x36


//--------------------- .nv.constant4             --------------------------
	.section	.nv.constant4,"a",@progbits
	.align	8
	.align		8
.nv.constant4:
        /*0000*/ 	.dword	_$_str


//--------------------- .nv.constant0.attn_fwd    --------------------------
	.section	.nv.constant0.attn_fwd,"a",@progbits
	.sectionflags	@""
	.align	4
.nv.constant0.attn_fwd:
	.zero		488


//--------------------- .text.attn_fwd            --------------------------
	.section	.text.attn_fwd,"ax",@progbits
	.sectioninfo	@"SHI_REGISTERS=255"
	.align	128
        .global         attn_fwd
        .type           attn_fwd,@function
        .size           attn_fwd,(.L_x_3 - attn_fwd)
        .other          attn_fwd,@"STO_CUDA_ENTRY STV_DEFAULT"
attn_fwd:
.text.attn_fwd:
[----:B------:R-:W-:Y:S02]  /*0000*/  IMAD.MOV.U32 R1, RZ, RZ, c[0x0][0x28] ;  /* 0x00000a00ff017624 */ /* 0x000fe400078e00ff */
[----:B------:R-:W0:Y:S01]  /*0010*/  S2R R46, SR_TID.X ;  /* 0x00000000002e7919 */ /* 0x000e220000002100 */
[----:B------:R-:W-:Y:S01]  /*0020*/  MOV R49, c[0x0][0x198] ;  /* 0x0000660000317a02 */ /* 0x000fe20000000f00 */
[----:B------:R-:W-:Y:S01]  /*0030*/  ULDC.64 UR4, c[0x0][0x118] ;  /* 0x0000460000047ab9 */ /* 0x000fe20000000a00 */
[----:B------:R-:W-:Y:S01]  /*0040*/  IADD3 R1, R1, -0x7b0, RZ ;  /* 0xfffff85001017810 */ /* 0x000fe20007ffe0ff */
[----:B------:R-:W1:Y:S04]  /*0050*/  S2R R0, SR_CTAID.X ;  /* 0x0000000000007919 */ /* 0x000e680000002500 */
[----:B------:R-:W2:Y:S01]  /*0060*/  S2R R50, SR_CTAID.Y ;  /* 0x0000000000327919 */ /* 0x000ea20000002600 */
[----:B0-----:R-:W-:Y:S02]  /*0070*/  LOP3.LUT R3, R46, 0x1f, RZ, 0xc0, !PT ;  /* 0x0000001f2e037812 */ /* 0x001fe400078ec0ff */
[----:B------:R-:W-:-:S03]  /*0080*/  SHF.R.U32.HI R16, RZ, 0x5, R46 ;  /* 0x00000005ff107819 */ /* 0x000fc6000001162e */
[----:B-1----:R-:W-:Y:S01]  /*0090*/  IMAD R2, R0, 0x20, R3 ;  /* 0x0000002000027824 */ /* 0x002fe200078e0203 */
[----:B------:R-:W-:Y:S01]  /*00a0*/  SGXT.U32 R16, R16, 0x3 ;  /* 0x000000031010781a */ /* 0x000fe20000000000 */
[----:B--2---:R-:W-:Y:S02]  /*00b0*/  IMAD R0, R50, c[0x0][0x190], RZ ;  /* 0x0000640032007a24 */ /* 0x004fe400078e02ff */
[----:B------:R-:W-:Y:S02]  /*00c0*/  IMAD R4, R2, c[0x0][0x194], RZ ;  /* 0x0000650002047a24 */ /* 0x000fe400078e02ff */
[----:B------:R-:W-:Y:S02]  /*00d0*/  IMAD.SHL.U32 R2, R0, 0x2, RZ ;  /* 0x0000000200027824 */ /* 0x000fe400078e00ff */
[----:B------:R-:W-:Y:S02]  /*00e0*/  IMAD.SHL.U32 R5, R4, 0x2, RZ ;  /* 0x0000000204057824 */ /* 0x000fe400078e00ff */
[----:B------:R-:W-:-:S02]  /*00f0*/  IMAD R8, R16, c[0x0][0x198], RZ ;  /* 0x0000660010087a24 */ /* 0x000fc400078e02ff */
[----:B------:R-:W-:Y:S01]  /*0100*/  IMAD.HI R0, R0, 0x2, RZ ;  /* 0x0000000200007827 */ /* 0x000fe200078e02ff */
[----:B------:R-:W-:Y:S02]  /*0110*/  IADD3 R45, P0, P1, R5, c[0x0][0x160], R2 ;  /* 0x00005800052d7a10 */ /* 0x000fe4000791e002 */
[----:B------:R-:W-:Y:S01]  /*0120*/  LEA R2, R49, R8, 0x3 ;  /* 0x0000000831027211 */ /* 0x000fe200078e18ff */
[----:B------:R-:W-:-:S05]  /*0130*/  IMAD.HI R7, R4, 0x2, RZ ;  /* 0x0000000204077827 */ /* 0x000fca00078e02ff */
[----:B------:R-:W-:Y:S01]  /*0140*/  IADD3.X R47, R7, c[0x0][0x164], R0, P0, P1 ;  /* 0x00005900072f7a10 */ /* 0x000fe200007e2400 */
[C---:B------:R-:W-:Y:S01]  /*0150*/  IMAD R0, R49.reuse, 0x8, R2 ;  /* 0x0000000831007824 */ /* 0x040fe200078e0202 */
[-C--:B------:R-:W-:Y:S02]  /*0160*/  LEA R4, P0, R8, R45.reuse, 0x1 ;  /* 0x0000002d08047211 */ /* 0x080fe400078008ff */
[----:B------:R-:W-:Y:S01]  /*0170*/  LEA R6, P1, R2, R45, 0x1 ;  /* 0x0000002d02067211 */ /* 0x000fe200078208ff */
[----:B------:R-:W-:Y:S01]  /*0180*/  IMAD R11, R49, 0x8, R0 ;  /* 0x00000008310b7824 */ /* 0x000fe200078e0200 */
[----:B------:R-:W-:Y:S02]  /*0190*/  LEA.HI.X.SX32 R5, R8, R47, 0x1, P0 ;  /* 0x0000002f08057211 */ /* 0x000fe400000f0eff */
[----:B------:R-:W-:Y:S02]  /*01a0*/  LEA R8, P0, R0, R45, 0x1 ;  /* 0x0000002d00087211 */ /* 0x000fe400078008ff */
[-C--:B------:R-:W-:Y:S01]  /*01b0*/  LEA.HI.X.SX32 R7, R2, R47.reuse, 0x1, P1 ;  /* 0x0000002f02077211 */ /* 0x080fe200008f0eff */
[----:B------:R0:W2:Y:S01]  /*01c0*/  LDG.E.U16 R18, [R4.64] ;  /* 0x0000000404127981 */ /* 0x0000a2000c1e1500 */
[----:B------:R-:W-:-:S02]  /*01d0*/  LEA.HI.X.SX32 R9, R0, R47, 0x1, P0 ;  /* 0x0000002f00097211 */ /* 0x000fc400000f0eff */
[----:B------:R-:W-:Y:S01]  /*01e0*/  LEA R10, P0, R11, R45, 0x1 ;  /* 0x0000002d0b0a7211 */ /* 0x000fe200078008ff */
[----:B------:R1:W3:Y:S01]  /*01f0*/  LDG.E.U16 R19, [R6.64] ;  /* 0x0000000406137981 */ /* 0x0002e2000c1e1500 */
[----:B------:R-:W-:Y:S02]  /*0200*/  LEA R0, R49, R11, 0x3 ;  /* 0x0000000b31007211 */ /* 0x000fe400078e18ff */
[----:B------:R-:W-:Y:S01]  /*0210*/  LEA.HI.X.SX32 R11, R11, R47, 0x1, P0 ;  /* 0x0000002f0b0b7211 */ /* 0x000fe200000f0eff */
[----:B------:R4:W5:Y:S01]  /*0220*/  LDG.E.U16 R20, [R8.64] ;  /* 0x0000000408147981 */ /* 0x000962000c1e1500 */
[C---:B------:R-:W-:Y:S01]  /*0230*/  LEA R12, P0, R0.reuse, R45, 0x1 ;  /* 0x0000002d000c7211 */ /* 0x040fe200078008ff */
[C---:B------:R-:W-:Y:S02]  /*0240*/  IMAD R2, R49.reuse, 0x8, R0 ;  /* 0x0000000831027824 */ /* 0x040fe400078e0200 */
[----:B------:R1:W5:Y:S01]  /*0250*/  LDG.E.U16 R21, [R10.64] ;  /* 0x000000040a157981 */ /* 0x000362000c1e1500 */
[----:B------:R-:W-:Y:S01]  /*0260*/  LEA.HI.X.SX32 R13, R0, R47, 0x1, P0 ;  /* 0x0000002f000d7211 */ /* 0x000fe200000f0eff */
[----:B------:R-:W-:Y:S01]  /*0270*/  IMAD R0, R49, 0x8, R2 ;  /* 0x0000000831007824 */ /* 0x000fe200078e0202 */
[----:B0-----:R-:W-:-:S03]  /*0280*/  LEA R4, P0, R2, R45, 0x1 ;  /* 0x0000002d02047211 */ /* 0x001fc600078008ff */
[----:B------:R0:W5:Y:S01]  /*0290*/  LDG.E.U16 R22, [R12.64] ;  /* 0x000000040c167981 */ /* 0x000162000c1e1500 */
[----:B------:R-:W-:Y:S02]  /*02a0*/  LEA R14, P1, R0, R45, 0x1 ;  /* 0x0000002d000e7211 */ /* 0x000fe400078208ff */
[C---:B------:R-:W-:Y:S02]  /*02b0*/  LEA R17, R49.reuse, R0, 0x3 ;  /* 0x0000000031117211 */ /* 0x040fe400078e18ff */
[-C--:B------:R-:W-:Y:S02]  /*02c0*/  LEA.HI.X.SX32 R5, R2, R47.reuse, 0x1, P0 ;  /* 0x0000002f02057211 */ /* 0x080fe400000f0eff */
[----:B------:R-:W-:Y:S01]  /*02d0*/  LEA.HI.X.SX32 R15, R0, R47, 0x1, P1 ;  /* 0x0000002f000f7211 */ /* 0x000fe200008f0eff */
[----:B------:R-:W-:Y:S01]  /*02e0*/  IMAD R0, R49, 0x8, R17 ;  /* 0x0000000831007824 */ /* 0x000fe200078e0211 */
[----:B-1----:R-:W-:Y:S01]  /*02f0*/  LEA R6, P0, R17, R45, 0x1 ;  /* 0x0000002d11067211 */ /* 0x002fe200078008ff */
[----:B------:R1:W5:Y:S02]  /*0300*/  LDG.E.U16 R23, [R4.64] ;  /* 0x0000000404177981 */ /* 0x000364000c1e1500 */
[----:B------:R-:W-:Y:S01]  /*0310*/  IMAD R2, R49, 0x8, R0 ;  /* 0x0000000831027824 */ /* 0x000fe200078e0200 */
[----:B------:R-:W-:Y:S01]  /*0320*/  LEA.HI.X.SX32 R7, R17, R47, 0x1, P0 ;  /* 0x0000002f11077211 */ /* 0x000fe200000f0eff */
[----:B------:R0:W5:Y:S01]  /*0330*/  LDG.E.U16 R24, [R14.64] ;  /* 0x000000040e187981 */ /* 0x000162000c1e1500 */
[----:B----4-:R-:W-:-:S03]  /*0340*/  LEA R8, P0, R0, R45, 0x1 ;  /* 0x0000002d00087211 */ /* 0x010fc600078008ff */
[----:B------:R4:W5:Y:S01]  /*0350*/  LDG.E.U16 R25, [R6.64] ;  /* 0x0000000406197981 */ /* 0x000962000c1e1500 */
[----:B------:R-:W-:Y:S02]  /*0360*/  LEA.HI.X.SX32 R9, R0, R47, 0x1, P0 ;  /* 0x0000002f00097211 */ /* 0x000fe400000f0eff */
[C---:B------:R-:W-:Y:S02]  /*0370*/  LEA R0, R49.reuse, R2, 0x3 ;  /* 0x0000000231007211 */ /* 0x040fe400078e18ff */
[-C--:B------:R-:W-:Y:S01]  /*0380*/  LEA R10, P0, R2, R45.reuse, 0x1 ;  /* 0x0000002d020a7211 */ /* 0x080fe200078008ff */
[----:B------:R4:W5:Y:S01]  /*0390*/  LDG.E.U16 R26, [R8.64] ;  /* 0x00000004081a7981 */ /* 0x000962000c1e1500 */
[----:B0-----:R-:W-:Y:S01]  /*03a0*/  LEA R12, P1, R0, R45, 0x1 ;  /* 0x0000002d000c7211 */ /* 0x001fe200078208ff */
[C---:B------:R-:W-:Y:S01]  /*03b0*/  IMAD R17, R49.reuse, 0x8, R0 ;  /* 0x0000000831117824 */ /* 0x040fe200078e0200 */
[-C--:B------:R-:W-:Y:S02]  /*03c0*/  LEA.HI.X.SX32 R11, R2, R47.reuse, 0x1, P0 ;  /* 0x0000002f020b7211 */ /* 0x080fe400000f0eff */
[----:B------:R-:W-:Y:S01]  /*03d0*/  LEA.HI.X.SX32 R13, R0, R47, 0x1, P1 ;  /* 0x0000002f000d7211 */ /* 0x000fe200008f0eff */
[----:B------:R-:W-:Y:S01]  /*03e0*/  IMAD R0, R49, 0x8, R17 ;  /* 0x0000000831007824 */ /* 0x000fe200078e0211 */
[C---:B-1----:R-:W-:Y:S01]  /*03f0*/  LEA R4, P0, R17.reuse, R45, 0x1 ;  /* 0x0000002d11047211 */ /* 0x042fe200078008ff */
[----:B------:R0:W5:Y:S03]  /*0400*/  LDG.E.U16 R27, [R10.64] ;  /* 0x000000040a1b7981 */ /* 0x000166000c1e1500 */
[----:B------:R-:W-:Y:S01]  /*0410*/  LEA.HI.X.SX32 R5, R17, R47, 0x1, P0 ;  /* 0x0000002f11057211 */ /* 0x000fe200000f0eff */
[----:B------:R1:W5:Y:S01]  /*0420*/  LDG.E.U16 R28, [R12.64] ;  /* 0x000000040c1c7981 */ /* 0x000362000c1e1500 */
[----:B----4-:R-:W-:-:S02]  /*0430*/  LEA R6, P0, R0, R45, 0x1 ;  /* 0x0000002d00067211 */ /* 0x010fc400078008ff */
[----:B------:R-:W-:Y:S01]  /*0440*/  LEA R2, R49, R0, 0x3 ;  /* 0x0000000031027211 */ /* 0x000fe200078e18ff */
[----:B------:R4:W5:Y:S01]  /*0450*/  LDG.E.U16 R29, [R4.64] ;  /* 0x00000004041d7981 */ /* 0x000962000c1e1500 */
[----:B------:R-:W-:-:S03]  /*0460*/  LEA.HI.X.SX32 R7, R0, R47, 0x1, P0 ;  /* 0x0000002f00077211 */ /* 0x000fc600000f0eff */
[C---:B------:R-:W-:Y:S01]  /*0470*/  IMAD R0, R49.reuse, 0x8, R2 ;  /* 0x0000000831007824 */ /* 0x040fe200078e0202 */
[-C--:B------:R-:W-:Y:S01]  /*0480*/  LEA R8, P0, R2, R45.reuse, 0x1 ;  /* 0x0000002d02087211 */ /* 0x080fe200078008ff */
[----:B------:R1:W5:Y:S02]  /*0490*/  LDG.E.U16 R30, [R6.64] ;  /* 0x00000004061e7981 */ /* 0x000364000c1e1500 */
[----:B------:R-:W-:Y:S01]  /*04a0*/  IMAD R17, R49, 0x8, R0 ;  /* 0x0000000831117824 */ /* 0x000fe200078e0200 */
[----:B------:R-:W-:Y:S02]  /*04b0*/  LEA R14, P1, R0, R45, 0x1 ;  /* 0x0000002d000e7211 */ /* 0x000fe400078208ff */
[-C--:B------:R-:W-:Y:S02]  /*04c0*/  LEA.HI.X.SX32 R9, R2, R47.reuse, 0x1, P0 ;  /* 0x0000002f02097211 */ /* 0x080fe400000f0eff */
[----:B------:R-:W-:Y:S02]  /*04d0*/  LEA.HI.X.SX32 R15, R0, R47, 0x1, P1 ;  /* 0x0000002f000f7211 */ /* 0x000fe400008f0eff */
[----:B0-----:R-:W-:Y:S01]  /*04e0*/  LEA R10, P0, R17, R45, 0x1 ;  /* 0x0000002d110a7211 */ /* 0x001fe200078008ff */
[----:B------:R0:W5:Y:S01]  /*04f0*/  LDG.E.U16 R31, [R8.64] ;  /* 0x00000004081f7981 */ /* 0x000162000c1e1500 */
[----:B------:R-:W-:-:S02]  /*0500*/  LEA R0, R49, R17, 0x3 ;  /* 0x0000001131007211 */ /* 0x000fc400078e18ff */
[----:B------:R-:W-:Y:S01]  /*0510*/  LEA.HI.X.SX32 R11, R17, R47, 0x1, P0 ;  /* 0x0000002f110b7211 */ /* 0x000fe200000f0eff */
[----:B------:R0:W5:Y:S01]  /*0520*/  LDG.E.U16 R32, [R14.64] ;  /* 0x000000040e207981 */ /* 0x000162000c1e1500 */
[C---:B----4-:R-:W-:Y:S01]  /*0530*/  LEA R4, P0, R0.reuse, R45, 0x1 ;  /* 0x0000002d00047211 */ /* 0x050fe200078008ff */
[C---:B------:R-:W-:Y:S02]  /*0540*/  IMAD R2, R49.reuse, 0x8, R0 ;  /* 0x0000000831027824 */ /* 0x040fe400078e0200 */
[----:B------:R4:W5:Y:S01]  /*0550*/  LDG.E.U16 R33, [R10.64] ;  /* 0x000000040a217981 */ /* 0x000962000c1e1500 */
[----:B------:R-:W-:Y:S01]  /*0560*/  LEA.HI.X.SX32 R5, R0, R47, 0x1, P0 ;  /* 0x0000002f00057211 */ /* 0x000fe200000f0eff */
[----:B------:R-:W-:Y:S01]  /*0570*/  IMAD R0, R49, 0x8, R2 ;  /* 0x0000000831007824 */ /* 0x000fe200078e0202 */
[----:B-1----:R-:W-:-:S03]  /*0580*/  LEA R6, P0, R2, R45, 0x1 ;  /* 0x0000002d02067211 */ /* 0x002fc600078008ff */
[----:B------:R1:W5:Y:S01]  /*0590*/  LDG.E.U16 R34, [R4.64] ;  /* 0x0000000404227981 */ /* 0x000362000c1e1500 */
[----:B------:R-:W-:Y:S02]  /*05a0*/  LEA R12, P1, R0, R45, 0x1 ;  /* 0x0000002d000c7211 */ /* 0x000fe400078208ff */
[C---:B------:R-:W-:Y:S02]  /*05b0*/  LEA R17, R49.reuse, R0, 0x3 ;  /* 0x0000000031117211 */ /* 0x040fe400078e18ff */
[-C--:B------:R-:W-:Y:S02]  /*05c0*/  LEA.HI.X.SX32 R7, R2, R47.reuse, 0x1, P0 ;  /* 0x0000002f02077211 */ /* 0x080fe400000f0eff */
[----:B------:R-:W-:Y:S01]  /*05d0*/  LEA.HI.X.SX32 R13, R0, R47, 0x1, P1 ;  /* 0x0000002f000d7211 */ /* 0x000fe200008f0eff */
[----:B------:R-:W-:Y:S01]  /*05e0*/  IMAD R0, R49, 0x8, R17 ;  /* 0x0000000831007824 */ /* 0x000fe200078e0211 */
[----:B0-----:R-:W-:Y:S01]  /*05f0*/  LEA R8, P0, R17, R45, 0x1 ;  /* 0x0000002d11087211 */ /* 0x001fe200078008ff */
        /* <DEDUP_REMOVED lines=8> */
[-C--:B-1----:R-:W-:Y:S01]  /*0680*/  LEA R4, P0, R2, R45.reuse, 0x1 ;  /* 0x0000002d02047211 */ /* 0x082fe200078008ff */
[----:B------:R1:W5:Y:S01]  /*0690*/  LDG.E.U16 R38, [R10.64] ;  /* 0x000000040a267981 */ /* 0x000362000c1e1500 */
[----:B------:R-:W-:Y:S01]  /*06a0*/  LEA R14, P1, R0, R45, 0x1 ;  /* 0x0000002d000e7211 */ /* 0x000fe200078208ff */
[C---:B------:R-:W-:Y:S01]  /*06b0*/  IMAD R17, R49.reuse, 0x8, R0 ;  /* 0x0000000831117824 */ /* 0x040fe200078e0200 */
[-C--:B------:R-:W-:Y:S02]  /*06c0*/  LEA.HI.X.SX32 R5, R2, R47.reuse, 0x1, P0 ;  /* 0x0000002f02057211 */ /* 0x080fe400000f0eff */
[----:B------:R-:W-:Y:S01]  /*06d0*/  LEA.HI.X.SX32 R15, R0, R47, 0x1, P1 ;  /* 0x0000002f000f7211 */ /* 0x000fe200008f0eff */
[----:B------:R-:W-:Y:S01]  /*06e0*/  IMAD R0, R49, 0x8, R17 ;  /* 0x0000000831007824 */ /* 0x000fe200078e0211 */
[C---:B0-----:R-:W-:Y:S01]  /*06f0*/  LEA R6, P0, R17.reuse, R45, 0x1 ;  /* 0x0000002d11067211 */ /* 0x041fe200078008ff */
        /* <DEDUP_REMOVED lines=8> */
[-C--:B-1----:R-:W-:Y:S01]  /*0780*/  LEA R10, P0, R2, R45.reuse, 0x1 ;  /* 0x0000002d020a7211 */ /* 0x082fe200078008ff */
[----:B------:R1:W5:Y:S02]  /*0790*/  LDG.E.U16 R42, [R8.64] ;  /* 0x00000004082a7981 */ /* 0x000364000c1e1500 */
[----:B------:R-:W-:Y:S01]  /*07a0*/  IMAD R17, R49, 0x8, R0 ;  /* 0x0000000831117824 */ /* 0x000fe200078e0200 */
[----:B------:R-:W-:-:S04]  /*07b0*/  LEA R12, P1, R0, R45, 0x1 ;  /* 0x0000002d000c7211 */ /* 0x000fc800078208ff */
[----:B------:R-:W-:Y:S02]  /*07c0*/  LEA.HI.X.SX32 R13, R0, R47, 0x1, P1 ;  /* 0x0000002f000d7211 */ /* 0x000fe400008f0eff */
[C---:B------:R-:W-:Y:S02]  /*07d0*/  LEA R0, R49.reuse, R17, 0x3 ;  /* 0x0000001131007211 */ /* 0x040fe400078e18ff */
[----:B------:R-:W-:Y:S01]  /*07e0*/  LEA.HI.X.SX32 R11, R2, R47, 0x1, P0 ;  /* 0x0000002f020b7211 */ /* 0x000fe200000f0eff */
[----:B------:R1:W5:Y:S02]  /*07f0*/  LDG.E.U16 R12, [R12.64] ;  /* 0x000000040c0c7981 */ /* 0x000364000c1e1500 */
[----:B------:R-:W-:Y:S01]  /*0800*/  IMAD R2, R49, 0x8, R0 ;  /* 0x0000000831027824 */ /* 0x000fe200078e0200 */
[----:B0-----:R-:W-:Y:S01]  /*0810*/  LEA R4, P0, R17, R45, 0x1 ;  /* 0x0000002d11047211 */ /* 0x001fe200078008ff */
[----:B------:R0:W5:Y:S02]  /*0820*/  LDG.E.U16 R43, [R10.64] ;  /* 0x000000040a2b7981 */ /* 0x000164000c1e1500 */
[----:B------:R-:W-:Y:S01]  /*0830*/  IMAD R15, R49, 0x8, R2 ;  /* 0x00000008310f7824 */ /* 0x000fe200078e0202 */
[----:B------:R-:W-:-:S02]  /*0840*/  LEA.HI.X.SX32 R5, R17, R47, 0x1, P0 ;  /* 0x0000002f11057211 */ /* 0x000fc400000f0eff */
[CC--:B----4-:R-:W-:Y:S02]  /*0850*/  LEA R6, P0, R0.reuse, R45.reuse, 0x1 ;  /* 0x0000002d00067211 */ /* 0x0d0fe400078008ff */
[----:B------:R-:W-:Y:S01]  /*0860*/  LEA R14, P1, R15, R45, 0x1 ;  /* 0x0000002d0f0e7211 */ /* 0x000fe200078208ff */
[----:B------:R4:W5:Y:S01]  /*0870*/  LDG.E.U16 R17, [R4.64] ;  /* 0x0000000404117981 */ /* 0x000962000c1e1500 */
[----:B------:R-:W-:Y:S02]  /*0880*/  LEA.HI.X.SX32 R7, R0, R47, 0x1, P0 ;  /* 0x0000002f00077211 */ /* 0x000fe400000f0eff */
[----:B------:R-:W-:Y:S02]  /*0890*/  LEA R0, R49, R15, 0x3 ;  /* 0x0000000f31007211 */ /* 0x000fe400078e18ff */
[----:B------:R-:W-:Y:S01]  /*08a0*/  LEA.HI.X.SX32 R15, R15, R47, 0x1, P1 ;  /* 0x0000002f0f0f7211 */ /* 0x000fe200008f0eff */
[----:B------:R0:W5:Y:S04]  /*08b0*/  LDG.E.U16 R44, [R6.64] ;  /* 0x00000004062c7981 */ /* 0x000168000c1e1500 */
[----:B-1----:R1:W5:Y:S01]  /*08c0*/  LDG.E.U16 R13, [R14.64] ;  /* 0x000000040e0d7981 */ /* 0x002362000c1e1500 */
[----:B------:R-:W-:-:S04]  /*08d0*/  LEA R8, P0, R2, R45, 0x1 ;  /* 0x0000002d02087211 */ /* 0x000fc800078008ff */
[----:B------:R-:W-:Y:S02]  /*08e0*/  LEA.HI.X.SX32 R9, R2, R47, 0x1, P0 ;  /* 0x0000002f02097211 */ /* 0x000fe400000f0eff */
[----:B0-----:R-:W-:-:S03]  /*08f0*/  LEA R10, P0, R0, R45, 0x1 ;  /* 0x0000002d000a7211 */ /* 0x001fc600078008ff */
[----:B------:R-:W5:Y:S01]  /*0900*/  LDG.E.U16 R8, [R8.64] ;  /* 0x0000000408087981 */ /* 0x000f62000c1e1500 */
[----:B------:R-:W-:-:S05]  /*0910*/  LEA.HI.X.SX32 R11, R0, R47, 0x1, P0 ;  /* 0x0000002f000b7211 */ /* 0x000fca00000f0eff */
[----:B------:R-:W5:Y:S01]  /*0920*/  LDG.E.U16 R10, [R10.64] ;  /* 0x000000040a0a7981 */ /* 0x000f62000c1e1500 */
[C---:B------:R-:W-:Y:S02]  /*0930*/  LOP3.LUT R52, R46.reuse, 0xff, RZ, 0xc0, !PT ;  /* 0x000000ff2e347812 */ /* 0x040fe400078ec0ff */
[----:B------:R-:W-:-:S03]  /*0940*/  LOP3.LUT R48, R46, 0xc0, RZ, 0xc0, !PT ;  /* 0x000000c02e307812 */ /* 0x000fc600078ec0ff */
[----:B------:R-:W-:Y:S01]  /*0950*/  IMAD.SHL.U32 R2, R52, 0x2, RZ ;  /* 0x0000000234027824 */ /* 0x000fe200078e00ff */
[----:B----4-:R-:W-:-:S04]  /*0960*/  SHF.R.U32.HI R5, RZ, 0x2, R48 ;  /* 0x00000002ff057819 */ /* 0x010fc80000011630 */
[----:B------:R-:W-:Y:S01]  /*0970*/  LOP3.LUT R45, R2, R5, RZ, 0x3c, !PT ;  /* 0x00000005022d7212 */ /* 0x000fe200078e3cff */
[----:B------:R-:W-:-:S05]  /*0980*/  IMAD.MOV.U32 R0, RZ, RZ, c[0x0][0x1d0] ;  /* 0x00007400ff007624 */ /* 0x000fca00078e00ff */
[----:B------:R-:W-:Y:S01]  /*0990*/  ISETP.GE.AND P0, PT, R0, 0x1, PT ;  /* 0x000000010000780c */ /* 0x000fe20003f06270 */
[----:B------:R-:W-:Y:S01]  /*09a0*/  IMAD.MOV.U32 R4, RZ, RZ, -0x800000 ;  /* 0xff800000ff047424 */ /* 0x000fe200078e00ff */
[----:B------:R-:W-:Y:S01]  /*09b0*/  MOV R0, 0x3f800000 ;  /* 0x3f80000000007802 */ /* 0x000fe20000000f00 */
[----:B------:R-:W-:Y:S01]  /*09c0*/  IMAD.MOV.U32 R5, RZ, RZ, -0x800000 ;  /* 0xff800000ff057424 */ /* 0x000fe200078e00ff */
[----:B------:R-:W-:Y:S01]  /*09d0*/  MOV R6, 0xff800000 ;  /* 0xff80000000067802 */ /* 0x000fe20000000f00 */
[----:B------:R-:W-:Y:S01]  /*09e0*/  IMAD.MOV.U32 R7, RZ, RZ, -0x800000 ;  /* 0xff800000ff077424 */ /* 0x000fe200078e00ff */
[----:B-1----:R-:W-:Y:S01]  /*09f0*/  MOV R15, 0x3f800000 ;  /* 0x3f800000000f7802 */ /* 0x002fe20000000f00 */
[----:B------:R-:W-:Y:S01]  /*0a00*/  IMAD.MOV.U32 R14, RZ, RZ, 0x3f800000 ;  /* 0x3f800000ff0e7424 */ /* 0x000fe200078e00ff */
[----:B------:R-:W-:Y:S01]  /*0a10*/  CS2R R80, SRZ ;  /* 0x0000000000507805 */ /* 0x000fe2000001ff00 */
        /* <DEDUP_REMOVED lines=15> */
[----:B------:R-:W-:Y:S01]  /*0b10*/  LOP3.LUT R48, R46, 0xe0, RZ, 0xc0, !PT ;  /* 0x000000e02e307812 */ /* 0x000fe200078ec0ff */
[----:B--2---:R-:W-:Y:S04]  /*0b20*/  STS.U16 [R45+0x10000], R18 ;  /* 0x010000122d007388 */ /* 0x004fe80000000400 */
[----:B---3--:R-:W-:Y:S04]  /*0b30*/  STS.U16 [R45+0x10200], R19 ;  /* 0x010200132d007388 */ /* 0x008fe80000000400 */
[----:B-----5:R-:W-:Y:S04]  /*0b40*/  STS.U16 [R45+0x10400], R20 ;  /* 0x010400142d007388 */ /* 0x020fe80000000400 */
[----:B------:R-:W-:Y:S04]  /*0b50*/  STS.U16 [R45+0x10600], R21 ;  /* 0x010600152d007388 */ /* 0x000fe80000000400 */
        /* <DEDUP_REMOVED lines=25> */
[----:B------:R0:W-:Y:S04]  /*0cf0*/  STS.U16 [R45+0x11000], R26 ;  /* 0x0110001a2d007388 */ /* 0x0001e80000000400 */
[----:B------:R1:W-:Y:S01]  /*0d00*/  STS.U16 [R45+0x13a00], R8 ;  /* 0x013a00082d007388 */ /* 0x0003e20000000400 */
[----:B0-----:R-:W-:-:S03]  /*0d10*/  IMAD.MOV.U32 R26, RZ, RZ, 0x3f800000 ;  /* 0x3f800000ff1a7424 */ /* 0x001fc600078e00ff */
[----:B------:R0:W-:Y:S01]  /*0d20*/  STS.U16 [R45+0x13e00], R10 ;  /* 0x013e000a2d007388 */ /* 0x0001e20000000400 */
[----:B-1----:R-:W-:Y:S02]  /*0d30*/  IMAD R8, R16, c[0x0][0x1c8], RZ ;  /* 0x0000720010087a24 */ /* 0x002fe400078e02ff */
[----:B0-----:R-:W-:Y:S01]  /*0d40*/  IMAD.SHL.U32 R10, R46, 0x8, RZ ;  /* 0x000000082e0a7824 */ /* 0x001fe200078e00ff */
[----:B------:R-:W-:Y:S05]  /*0d50*/  @!P0 BRA `(.L_x_0) ;  /* 0x0000a4e000008947 */ /* 0x000fea0003800000 */
[----:B------:R-:W-:Y:S01]  /*0d60*/  SHF.R.U32.HI R0, RZ, 0x7, R46 ;  /* 0x00000007ff007819 */ /* 0x000fe2000001162e */
[----:B------:R-:W-:Y:S01]  /*0d70*/  IMAD R5, R52, c[0x0][0x1a8], RZ ;  /* 0x00006a0034057a24 */ /* 0x000fe200078e02ff */
[----:B------:R-:W-:Y:S01]  /*0d80*/  MOV R6, c[0x0][0x1b8] ;  /* 0x00006e0000067a02 */ /* 0x000fe20000000f00 */
[----:B------:R-:W-:Y:S01]  /*0d90*/  IMAD.MOV.U32 R24, RZ, RZ, RZ ;  /* 0x000000ffff187224 */ /* 0x000fe200078e00ff */
[----:B------:R-:W-:Y:S01]  /*0da0*/  SGXT.U32 R0, R0, 0x1 ;  /* 0x000000010000781a */ /* 0x000fe20000000000 */
[C---:B------:R-:W-:Y:S01]  /*0db0*/  IMAD.SHL.U32 R131, R5.reuse, 0x2, RZ ;  /* 0x0000000205837824 */ /* 0x040fe200078e00ff */
[----:B------:R-:W-:Y:S01]  /*0dc0*/  SHF.R.U32.HI R4, RZ, 0x3, R52 ;  /* 0x00000003ff047819 */ /* 0x000fe20000011634 */
[----:B------:R-:W-:Y:S01]  /*0dd0*/  IMAD.HI R5, R5, 0x2, RZ ;  /* 0x0000000205057827 */ /* 0x000fe200078e02ff */
[----:B------:R-:W-:-:S02]  /*0de0*/  LOP3.LUT R12, R46, 0x1c, RZ, 0xc0, !PT ;  /* 0x0000001c2e0c7812 */ /* 0x000fc400078ec0ff */
[----:B------:R-:W-:Y:S01]  /*0df0*/  LOP3.LUT R7, R46, 0x7f, RZ, 0xc0, !PT ;  /* 0x0000007f2e077812 */ /* 0x000fe200078ec0ff */
[----:B------:R-:W-:Y:S01]  /*0e00*/  IMAD R11, R0, c[0x0][0x1b8], RZ ;  /* 0x00006e00000b7a24 */ /* 0x000fe200078e02ff */
[----:B------:R-:W-:Y:S01]  /*0e10*/  LOP3.LUT R9, R4, 0x1c, RZ, 0xc0, !PT ;  /* 0x0000001c04097812 */ /* 0x000fe200078ec0ff */
[----:B------:R-:W-:Y:S01]  /*0e20*/  IMAD.SHL.U32 R16, R12, 0x8, RZ ;  /* 0x000000080c107824 */ /* 0x000fe200078e00ff */
[----:B------:R-:W-:Y:S01]  /*0e30*/  LOP3.LUT P0, RZ, R46, 0x80, RZ, 0xc0, !PT ;  /* 0x000000802eff7812 */ /* 0x000fe2000780c0ff */
[----:B------:R-:W-:Y:S01]  /*0e40*/  IMAD R13, R6, 0x2, R11 ;  /* 0x00000002060d7824 */ /* 0x000fe200078e020b */
[----:B------:R-:W-:Y:S01]  /*0e50*/  LOP3.LUT R8, R46, 0x7, RZ, 0xc0, !PT ;  /* 0x000000072e087812 */ /* 0x000fe200078ec0ff */
[----:B------:R-:W-:Y:S01]  /*0e60*/  IMAD.SHL.U32 R17, R7, 0x2, RZ ;  /* 0x0000000207117824 */ /* 0x000fe200078e00ff */
[----:B------:R-:W-:Y:S01]  /*0e70*/  SEL R4, RZ, 0x110, !P0 ;  /* 0x00000110ff047807 */ /* 0x000fe20004000000 */
[----:B------:R-:W-:Y:S01]  /*0e80*/  IMAD R15, R6, 0x2, R13 ;  /* 0x00000002060f7824 */ /* 0x000fe200078e020d */
[----:B------:R-:W-:Y:S01]  /*0e90*/  LOP3.LUT R18, R46, 0x10, RZ, 0xc0, !PT ;  /* 0x000000102e127812 */ /* 0x000fe200078ec0ff */
[----:B------:R-:W-:Y:S01]  /*0ea0*/  IMAD.IADD R16, R16, 0x1, R9 ;  /* 0x0000000110107824 */ /* 0x000fe200078e0209 */
[----:B------:R-:W-:Y:S01]  /*0eb0*/  LOP3.LUT R9, R10, 0x30, RZ, 0xc0, !PT ;  /* 0x000000300a097812 */ /* 0x000fe200078ec0ff */
[----:B------:R-:W-:Y:S01]  /*0ec0*/  IMAD R0, R50, c[0x0][0x1a0], RZ ;  /* 0x0000680032007a24 */ /* 0x000fe200078e02ff */
[----:B------:R-:W-:Y:S01]  /*0ed0*/  LEA R23, R6, R15, 0x1 ;  /* 0x0000000f06177211 */ /* 0x000fe200078e08ff */
[----:B------:R-:W-:Y:S01]  /*0ee0*/  IMAD.SHL.U32 R25, R8, 0x10, RZ ;  /* 0x0000001008197824 */ /* 0x000fe200078e00ff */
[----:B------:R-:W-:Y:S01]  /*0ef0*/  LOP3.LUT R17, R4, R17, RZ, 0x3c, !PT ;  /* 0x0000001104117212 */ /* 0x000fe200078e3cff */
[----:B------:R-:W-:Y:S01]  /*0f00*/  IMAD.SHL.U32 R4, R46, 0x2, RZ ;  /* 0x000000022e047824 */ /* 0x000fe200078e00ff */
[----:B------:R-:W-:Y:S01]  /*0f10*/  LEA R9, R8, R9, 0x6 ;  /* 0x0000000908097211 */ /* 0x000fe200078e30ff */
[----:B------:R-:W-:Y:S01]  /*0f20*/  IMAD R27, R6, 0x2, R23 ;  /* 0x00000002061b7824 */ /* 0x000fe200078e0217 */
[----:B------:R-:W-:Y:S01]  /*0f30*/  SHF.R.U32.HI R21, RZ, 0x1, R48 ;  /* 0x00000001ff157819 */ /* 0x000fe20000011630 */
[----:B------:R-:W-:Y:S01]  /*0f40*/  IMAD.SHL.U32 R130, R0, 0x2, RZ ;  /* 0x0000000200827824 */ /* 0x000fe200078e00ff */
[--C-:B------:R-:W-:Y:S01]  /*0f50*/  LOP3.LUT R19, R9, 0x10, R4.reuse, 0x78, !PT ;  /* 0x0000001009137812 */ /* 0x100fe200078e7804 */
[----:B------:R-:W-:Y:S01]  /*0f60*/  IMAD R29, R6, 0x2, R27 ;  /* 0x00000002061d7824 */ /* 0x000fe200078e021b */
[----:B------:R-:W-:Y:S01]  /*0f70*/  LOP3.LUT R20, R25, 0x30, R4, 0x78, !PT ;  /* 0x0000003019147812 */ /* 0x000fe200078e7804 */
[----:B------:R-:W-:Y:S01]  /*0f80*/  IMAD R4, R50, c[0x0][0x1b0], RZ ;  /* 0x00006c0032047a24 */ /* 0x000fe200078e02ff */
[----:B------:R-:W-:Y:S01]  /*0f90*/  IADD3 R130, P1, P2, R131, c[0x0][0x168], R130 ;  /* 0x00005a0083827a10 */ /* 0x000fe20007a3e082 */
[----:B------:R-:W-:Y:S01]  /*0fa0*/  IMAD R7, R7, c[0x0][0x1b4], RZ ;  /* 0x00006d0007077a24 */ /* 0x000fe200078e02ff */
[----:B------:R-:W-:Y:S01]  /*0fb0*/  LEA R31, R6, R29, 0x1 ;  /* 0x0000001d061f7211 */ /* 0x000fe200078e08ff */
[----:B------:R-:W-:Y:S01]  /*0fc0*/  IMAD.HI R0, R0, 0x2, RZ ;  /* 0x0000000200007827 */ /* 0x000fe200078e02ff */
[----:B------:R0:W-:Y:S01]  /*0fd0*/  STL.64 [R1+0x790], R16 ;  /* 0x0007901001007387 */ /* 0x0001e20000100a00 */
[----:B------:R-:W-:-:S02]  /*0fe0*/  SHF.L.U32 R10, R46, 0x8, RZ ;  /* 0x000000082e0a7819 */ /* 0x000fc400000006ff */
[----:B------:R-:W-:Y:S01]  /*0ff0*/  IMAD R33, R6, 0x2, R31 ;  /* 0x0000000206217824 */ /* 0x000fe200078e021f */
[----:B------:R-:W-:Y:S01]  /*1000*/  IADD3.X R131, R5, c[0x0][0x16c], R0, P1, P2 ;  /* 0x00005b0005837a10 */ /* 0x000fe20000fe4400 */
[----:B------:R-:W-:Y:S01]  /*1010*/  IMAD.SHL.U32 R144, R4, 0x2, RZ ;  /* 0x0000000204907824 */ /* 0x000fe200078e00ff */
[----:B------:R1:W-:Y:S01]  /*1020*/  STL [R1+0x798], R17 ;  /* 0x0007981101007387 */ /* 0x0003e20000100800 */
[----:B------:R-:W-:Y:S01]  /*1030*/  IMAD R35, R6, 0x2, R33 ;  /* 0x0000000206237824 */ /* 0x000fe200078e0221 */
[----:B------:R-:W-:Y:S01]  /*1040*/  LOP3.LUT R25, R25, 0xf00, R10, 0xf8, !PT ;  /* 0x00000f0019197812 */ /* 0x000fe200078ef80a */
[----:B------:R-:W-:Y:S01]  /*1050*/  IMAD.SHL.U32 R9, R7, 0x2, RZ ;  /* 0x0000000207097824 */ /* 0x000fe200078e00ff */
[----:B------:R-:W-:Y:S01]  /*1060*/  MOV R26, 0x3f800000 ;  /* 0x3f800000001a7802 */ /* 0x000fe20000000f00 */
[----:B------:R-:W-:Y:S01]  /*1070*/  IMAD.HI R0, R4, 0x2, RZ ;  /* 0x0000000204007827 */ /* 0x000fe200078e02ff */
[----:B------:R-:W-:Y:S02]  /*1080*/  LEA R37, R6, R35, 0x1 ;  /* 0x0000002306257211 */ /* 0x000fe400078e08ff */
[----:B------:R-:W-:Y:S01]  /*1090*/  IADD3 R144, P0, P1, R9, c[0x0][0x170], R144 ;  /* 0x00005c0009907a10 */ /* 0x000fe2000791e090 */
[----:B------:R-:W-:Y:S01]  /*10a0*/  IMAD R4, R12, 0x10, R3 ;  /* 0x000000100c047824 */ /* 0x000fe200078e0203 */
[----:B------:R-:W-:Y:S01]  /*10b0*/  LEA R9, R8, R48, 0x2 ;  /* 0x0000003008097211 */ /* 0x000fe200078e10ff */
[----:B------:R-:W-:-:S02]  /*10c0*/  IMAD R39, R6, 0x2, R37 ;  /* 0x0000000206277824 */ /* 0x000fc400078e0225 */
[----:B------:R-:W-:Y:S01]  /*10d0*/  IMAD.HI R7, R7, 0x2, RZ ;  /* 0x0000000207077827 */ /* 0x000fe200078e02ff */
[----:B------:R-:W-:-:S03]  /*10e0*/  SHF.L.U32 R4, R4, 0x2, RZ ;  /* 0x0000000204047819 */ /* 0x000fc600000006ff */
[----:B------:R-:W-:Y:S01]  /*10f0*/  IMAD R41, R6, 0x2, R39 ;  /* 0x0000000206297824 */ /* 0x000fe200078e0227 */
[----:B------:R-:W-:Y:S01]  /*1100*/  IADD3.X R0, R7, c[0x0][0x174], R0, P0, P1 ;  /* 0x00005d0007007a10 */ /* 0x000fe200007e2400 */
[----:B------:R-:W-:Y:S01]  /*1110*/  IMAD R18, R18, 0x20, R19 ;  /* 0x0000002012127824 */ /* 0x000fe200078e0213 */
[----:B0-----:R-:W-:Y:S02]  /*1120*/  LEA R16, P0, R11, R144, 0x1 ;  /* 0x000000900b107211 */ /* 0x001fe400078008ff */
[----:B------:R-:W-:Y:S02]  /*1130*/  LEA R43, R6, R41, 0x1 ;  /* 0x00000029062b7211 */ /* 0x000fe400078e08ff */
[C---:B------:R-:W-:Y:S01]  /*1140*/  LEA R19, R9.reuse, R20, 0x7 ;  /* 0x0000001409137211 */ /* 0x040fe200078e38ff */
[----:B------:R-:W-:Y:S01]  /*1150*/  IMAD.U32 R20, R9, 0x40, R20 ;  /* 0x0000004009147824 */ /* 0x000fe200078e0014 */
[----:B------:R-:W-:Y:S01]  /*1160*/  LOP3.LUT R21, R4, R21, RZ, 0x3c, !PT ;  /* 0x0000001504157212 */ /* 0x000fe200078e3cff */
[C---:B------:R-:W-:Y:S01]  /*1170*/  IMAD R45, R6.reuse, 0x2, R43 ;  /* 0x00000002062d7824 */ /* 0x040fe200078e022b */
[----:B-1----:R-:W-:Y:S01]  /*1180*/  LEA.HI.X.SX32 R17, R11, R0, 0x1, P0 ;  /* 0x000000000b117211 */ /* 0x002fe200000f0eff */
[----:B------:R0:W-:Y:S01]  /*1190*/  STL.64 [R1+0x7a0], R18 ;  /* 0x0007a01201007387 */ /* 0x0001e20000100a00 */
[----:B------:R-:W-:Y:S01]  /*11a0*/  LEA R102, P1, R13, R144, 0x1 ;  /* 0x000000900d667211 */ /* 0x000fe200078208ff */
[----:B------:R-:W-:-:S02]  /*11b0*/  IMAD R47, R6, 0x2, R45 ;  /* 0x00000002062f7824 */ /* 0x000fc400078e022d */
[----:B------:R1:W-:Y:S01]  /*11c0*/  STL.64 [R1+0x7a8], R20 ;  /* 0x0007a81401007387 */ /* 0x0003e20000100a00 */
[----:B------:R-:W-:Y:S02]  /*11d0*/  LEA.HI.X.SX32 R103, R13, R0, 0x1, P1 ;  /* 0x000000000d677211 */ /* 0x000fe400008f0eff */
[C---:B------:R-:W-:Y:S01]  /*11e0*/  LEA R49, R6.reuse, R47, 0x1 ;  /* 0x0000002f06317211 */ /* 0x040fe200078e08ff */
[----:B------:R2:W-:Y:S04]  /*11f0*/  STL.64 [R1+0x738], R16 ;  /* 0x0007381001007387 */ /* 0x0005e80000100a00 */
[C---:B------:R-:W-:Y:S01]  /*1200*/  IMAD R51, R6.reuse, 0x2, R49 ;  /* 0x0000000206337824 */ /* 0x040fe200078e0231 */
[C---:B0-----:R-:W-:Y:S01]  /*1210*/  LEA R18, P0, R15.reuse, R144, 0x1 ;  /* 0x000000900f127211 */ /* 0x041fe200078008ff */
[----:B------:R-:W-:Y:S02]  /*1220*/  STL.64 [R1+0x730], R102 ;  /* 0x0007306601007387 */ /* 0x000fe40000100a00 */
[----:B------:R-:W-:Y:S01]  /*1230*/  IMAD R53, R6, 0x2, R51 ;  /* 0x0000000206357824 */ /* 0x000fe200078e0233 */
[----:B------:R-:W-:-:S02]  /*1240*/  LEA.HI.X.SX32 R19, R15, R0, 0x1, P0 ;  /* 0x000000000f137211 */ /* 0x000fc400000f0eff */
[-C--:B-1----:R-:W-:Y:S02]  /*1250*/  LEA R20, P0, R27, R144.reuse, 0x1 ;  /* 0x000000901b147211 */ /* 0x082fe400078008ff */
[C---:B------:R-:W-:Y:S01]  /*1260*/  LEA R55, R6.reuse, R53, 0x1 ;  /* 0x0000003506377211 */ /* 0x040fe200078e08ff */
[----:B------:R0:W-:Y:S01]  /*1270*/  STL.64 [R1+0x728], R18 ;  /* 0x0007281201007387 */ /* 0x0001e20000100a00 */
[----:B--2---:R-:W-:Y:S02]  /*1280*/  LEA R16, P2, R23, R144, 0x1 ;  /* 0x0000009017107211 */ /* 0x004fe400078408ff */
[-C--:B------:R-:W-:Y:S01]  /*1290*/  LEA.HI.X.SX32 R21, R27, R0.reuse, 0x1, P0 ;  /* 0x000000001b157211 */ /* 0x080fe200000f0eff */
[----:B------:R-:W-:Y:S01]  /*12a0*/  IMAD R57, R6, 0x2, R55 ;  /* 0x0000000206397824 */ /* 0x000fe200078e0237 */
[----:B------:R-:W-:-:S03]  /*12b0*/  LEA.HI.X.SX32 R17, R23, R0, 0x1, P2 ;  /* 0x0000000017117211 */ /* 0x000fc600010f0eff */
[C---:B------:R-:W-:Y:S02]  /*12c0*/  IMAD R59, R6.reuse, 0x2, R57 ;  /* 0x00000002063b7824 */ /* 0x040fe400078e0239 */
[----:B------:R1:W-:Y:S01]  /*12d0*/  STL.64 [R1+0x720], R16 ;  /* 0x0007201001007387 */ /* 0x0003e20000100a00 */
[C---:B0-----:R-:W-:Y:S02]  /*12e0*/  LEA R18, P1, R29.reuse, R144, 0x1 ;  /* 0x000000901d127211 */ /* 0x041fe400078208ff */
[----:B------:R-:W-:Y:S01]  /*12f0*/  LEA R61, R6, R59, 0x1 ;  /* 0x0000003b063d7211 */ /* 0x000fe200078e08ff */
[----:B------:R0:W-:Y:S01]  /*1300*/  STL.64 [R1+0x718], R20 ;  /* 0x0007181401007387 */ /* 0x0001e20000100a00 */
[----:B------:R-:W-:-:S03]  /*1310*/  LEA.HI.X.SX32 R19, R29, R0, 0x1, P1 ;  /* 0x000000001d137211 */ /* 0x000fc600008f0eff */
[C---:B------:R-:W-:Y:S02]  /*1320*/  IMAD R63, R6.reuse, 0x2, R61 ;  /* 0x00000002063f7824 */ /* 0x040fe400078e023d */
[----:B------:R2:W-:Y:S01]  /*1330*/  STL.64 [R1+0x710], R18 ;  /* 0x0007101201007387 */ /* 0x0005e20000100a00 */
[----:B-1----:R-:W-:Y:S01]  /*1340*/  LEA R16, P2, R31, R144, 0x1 ;  /* 0x000000901f107211 */ /* 0x002fe200078408ff */
[----:B------:R-:W-:-:S03]  /*1350*/  IMAD R65, R6, 0x2, R63 ;  /* 0x0000000206417824 */ /* 0x000fc600078e023f */
[----:B------:R-:W-:Y:S02]  /*1360*/  LEA.HI.X.SX32 R17, R31, R0, 0x1, P2 ;  /* 0x000000001f117211 */ /* 0x000fe400010f0eff */
[C---:B------:R-:W-:Y:S02]  /*1370*/  LEA R67, R6.reuse, R65, 0x1 ;  /* 0x0000004106437211 */ /* 0x040fe400078e08ff */
[-C--:B0-----:R-:W-:Y:S01]  /*1380*/  LEA R20, P0, R33, R144.reuse, 0x1 ;  /* 0x0000009021147211 */ /* 0x081fe200078008ff */
[----:B------:R0:W-:Y:S02]  /*1390*/  STL.64 [R1+0x708], R16 ;  /* 0x0007081001007387 */ /* 0x0001e40000100a00 */
[C---:B------:R-:W-:Y:S01]  /*13a0*/  IMAD R69, R6.reuse, 0x2, R67 ;  /* 0x0000000206457824 */ /* 0x040fe200078e0243 */
[----:B--2---:R-:W-:Y:S02]  /*13b0*/  LEA R18, P1, R35, R144, 0x1 ;  /* 0x0000009023127211 */ /* 0x004fe400078208ff */
[-C--:B------:R-:W-:Y:S01]  /*13c0*/  LEA.HI.X.SX32 R21, R33, R0.reuse, 0x1, P0 ;  /* 0x0000000021157211 */ /* 0x080fe200000f0eff */
[----:B------:R-:W-:Y:S01]  /*13d0*/  IMAD R71, R6, 0x2, R69 ;  /* 0x0000000206477824 */ /* 0x000fe200078e0245 */
[----:B------:R-:W-:-:S03]  /*13e0*/  LEA.HI.X.SX32 R19, R35, R0, 0x1, P1 ;  /* 0x0000000023137211 */ /* 0x000fc600008f0eff */
[----:B------:R1:W-:Y:S01]  /*13f0*/  STL.64 [R1+0x700], R20 ;  /* 0x0007001401007387 */ /* 0x0003e20000100a00 */
[C---:B------:R-:W-:Y:S02]  /*1400*/  LEA R73, R6.reuse, R71, 0x1 ;  /* 0x0000004706497211 */ /* 0x040fe400078e08ff */
[C---:B0-----:R-:W-:Y:S01]  /*1410*/  LEA R16, P2, R37.reuse, R144, 0x1 ;  /* 0x0000009025107211 */ /* 0x041fe200078408ff */
[----:B------:R0:W-:Y:S02]  /*1420*/  STL.64 [R1+0x6f8], R18 ;  /* 0x0006f81201007387 */ /* 0x0001e40000100a00 */
[----:B------:R-:W-:Y:S01]  /*1430*/  IMAD R75, R6, 0x2, R73 ;  /* 0x00000002064b7824 */ /* 0x000fe200078e0249 */
[----:B------:R-:W-:-:S03]  /*1440*/  LEA.HI.X.SX32 R17, R37, R0, 0x1, P2 ;  /* 0x0000000025117211 */ /* 0x000fc600010f0eff */
[C---:B------:R-:W-:Y:S01]  /*1450*/  IMAD R77, R6.reuse, 0x2, R75 ;  /* 0x00000002064d7824 */ /* 0x040fe200078e024b */
[-C--:B-1----:R-:W-:Y:S01]  /*1460*/  LEA R20, P0, R39, R144.reuse, 0x1 ;  /* 0x0000009027147211 */ /* 0x082fe200078008ff */
[----:B------:R1:W-:Y:S03]  /*1470*/  STL.64 [R1+0x2f8], R16 ;  /* 0x0002f81001007387 */ /* 0x0003e60000100a00 */
[C---:B------:R-:W-:Y:S02]  /*1480*/  LEA R79, R6.reuse, R77, 0x1 ;  /* 0x0000004d064f7211 */ /* 0x040fe400078e08ff */
[----:B0-----:R-:W-:Y:S02]  /*1490*/  LEA R18, P1, R41, R144, 0x1 ;  /* 0x0000009029127211 */ /* 0x001fe400078208ff */
[----:B------:R-:W-:Y:S02]  /*14a0*/  LEA R81, R6, R79, 0x1 ;  /* 0x0000004f06517211 */ /* 0x000fe400078e08ff */
[----:B------:R-:W-:-:S02]  /*14b0*/  LEA.HI.X.SX32 R21, R39, R0, 0x1, P0 ;  /* 0x0000000027157211 */ /* 0x000fc400000f0eff */
[----:B------:R-:W-:Y:S01]  /*14c0*/  LEA.HI.X.SX32 R19, R41, R0, 0x1, P1 ;  /* 0x0000000029137211 */ /* 0x000fe200008f0eff */
[C---:B------:R-:W-:Y:S01]  /*14d0*/  IMAD R83, R6.reuse, 0x2, R81 ;  /* 0x0000000206537824 */ /* 0x040fe200078e0251 */
[C---:B-1----:R-:W-:Y:S01]  /*14e0*/  LEA R16, P2, R43.reuse, R144, 0x1 ;  /* 0x000000902b107211 */ /* 0x042fe200078408ff */
[----:B------:R0:W-:Y:S03]  /*14f0*/  STL.64 [R1+0x2f0], R20 ;  /* 0x0002f01401007387 */ /* 0x0001e60000100a00 */
[C---:B------:R-:W-:Y:S01]  /*1500*/  LEA R85, R6.reuse, R83, 0x1 ;  /* 0x0000005306557211 */ /* 0x040fe200078e08ff */
[----:B------:R1:W-:Y:S01]  /*1510*/  STL.64 [R1+0x2e8], R18 ;  /* 0x0002e81201007387 */ /* 0x0003e20000100a00 */
[----:B------:R-:W-:Y:S02]  /*1520*/  LEA.HI.X.SX32 R17, R43, R0, 0x1, P2 ;  /* 0x000000002b117211 */ /* 0x000fe400010f0eff */
[----:B------:R-:W-:-:S03]  /*1530*/  LEA R87, R6, R85, 0x1 ;  /* 0x0000005506577211 */ /* 0x000fc600078e08ff */
[----:B------:R2:W-:Y:S02]  /*1540*/  STL.64 [R1+0x2e0], R16 ;  /* 0x0002e01001007387 */ /* 0x0005e40000100a00 */
[----:B------:R-:W-:Y:S01]  /*1550*/  IMAD R89, R6, 0x2, R87 ;  /* 0x0000000206597824 */ /* 0x000fe200078e0257 */
[----:B0-----:R-:W-:-:S03]  /*1560*/  LEA R20, P0, R45, R144, 0x1 ;  /* 0x000000902d147211 */ /* 0x001fc600078008ff */
[C---:B------:R-:W-:Y:S01]  /*1570*/  IMAD R91, R6.reuse, 0x2, R89 ;  /* 0x00000002065b7824 */ /* 0x040fe200078e0259 */
[----:B-1----:R-:W-:Y:S02]  /*1580*/  LEA R18, P1, R47, R144, 0x1 ;  /* 0x000000902f127211 */ /* 0x002fe400078208ff */
[-C--:B------:R-:W-:Y:S01]  /*1590*/  LEA.HI.X.SX32 R21, R45, R0.reuse, 0x1, P0 ;  /* 0x000000002d157211 */ /* 0x080fe200000f0eff */
[C---:B------:R-:W-:Y:S01]  /*15a0*/  IMAD R93, R6.reuse, 0x2, R91 ;  /* 0x00000002065d7824 */ /* 0x040fe200078e025b */
[----:B------:R-:W-:Y:S02]  /*15b0*/  LEA.HI.X.SX32 R19, R47, R0, 0x1, P1 ;  /* 0x000000002f137211 */ /* 0x000fe400008f0eff */
[C---:B--2---:R-:W-:Y:S01]  /*15c0*/  LEA R16, P2, R49.reuse, R144, 0x1 ;  /* 0x0000009031107211 */ /* 0x044fe200078408ff */
[----:B------:R-:W-:Y:S01]  /*15d0*/  IMAD R95, R6, 0x2, R93 ;  /* 0x00000002065f7824 */ /* 0x000fe200078e025d */
[----:B------:R0:W-:Y:S02]  /*15e0*/  STL.64 [R1+0x2d8], R20 ;  /* 0x0002d81401007387 */ /* 0x0001e40000100a00 */
[----:B------:R-:W-:-:S02]  /*15f0*/  LEA.HI.X.SX32 R17, R49, R0, 0x1, P2 ;  /* 0x0000000031117211 */ /* 0x000fc400010f0eff */
[C---:B------:R-:W-:Y:S01]  /*1600*/  LEA R97, R6.reuse, R95, 0x1 ;  /* 0x0000005f06617211 */ /* 0x040fe200078e08ff */
[----:B------:R1:W-:Y:S03]  /*1610*/  STL.64 [R1+0x2d0], R18 ;  /* 0x0002d01201007387 */ /* 0x0003e60000100a00 */
[----:B------:R-:W-:Y:S01]  /*1620*/  LEA R99, R6, R97, 0x1 ;  /* 0x0000006106637211 */ /* 0x000fe200078e08ff */
[----:B------:R2:W-:Y:S01]  /*1630*/  STL.64 [R1+0x2c8], R16 ;  /* 0x0002c81001007387 */ /* 0x0005e20000100a00 */
[----:B0-----:R-:W-:-:S03]  /*1640*/  LEA R20, P0, R51, R144, 0x1 ;  /* 0x0000009033147211 */ /* 0x001fc600078008ff */
[----:B------:R-:W-:Y:S01]  /*1650*/  IMAD R5, R6, 0x2, R99 ;  /* 0x0000000206057824 */ /* 0x000fe200078e0263 */
[----:B------:R-:W-:-:S03]  /*1660*/  LEA.HI.X.SX32 R21, R51, R0, 0x1, P0 ;  /* 0x0000000033157211 */ /* 0x000fc600000f0eff */
[----:B------:R-:W-:Y:S01]  /*1670*/  IMAD R3, R6, 0x2, R5 ;  /* 0x0000000206037824 */ /* 0x000fe200078e0205 */
[----:B-1----:R-:W-:-:S03]  /*1680*/  LEA R18, P1, R53, R144, 0x1 ;  /* 0x0000009035127211 */ /* 0x002fc600078208ff */
[C---:B------:R-:W-:Y:S01]  /*1690*/  IMAD R9, R6.reuse, 0x2, R3 ;  /* 0x0000000206097824 */ /* 0x040fe200078e0203 */
[----:B--2---:R-:W-:Y:S01]  /*16a0*/  LEA R16, P2, R55, R144, 0x1 ;  /* 0x0000009037107211 */ /* 0x004fe200078408ff */
[----:B------:R0:W-:Y:S01]  /*16b0*/  STL.64 [R1+0x2c0], R20 ;  /* 0x0002c01401007387 */ /* 0x0001e20000100a00 */
[-C--:B------:R-:W-:Y:S01]  /*16c0*/  LEA.HI.X.SX32 R19, R53, R0.reuse, 0x1, P1 ;  /* 0x0000000035137211 */ /* 0x080fe200008f0eff */
[----:B------:R-:W-:Y:S01]  /*16d0*/  IMAD R7, R6, 0x2, R9 ;  /* 0x0000000206077824 */ /* 0x000fe200078e0209 */
[----:B------:R-:W-:-:S03]  /*16e0*/  LEA.HI.X.SX32 R17, R55, R0, 0x1, P2 ;  /* 0x0000000037117211 */ /* 0x000fc600010f0eff */
[C---:B------:R-:W-:Y:S01]  /*16f0*/  IMAD R101, R6.reuse, 0x2, R7 ;  /* 0x0000000206657824 */ /* 0x040fe200078e0207 */
[----:B------:R1:W-:Y:S04]  /*1700*/  STL.64 [R1+0x2b8], R18 ;  /* 0x0002b81201007387 */ /* 0x0003e80000100a00 */
[----:B------:R-:W-:Y:S01]  /*1710*/  LEA R11, R6, R101, 0x1 ;  /* 0x00000065060b7211 */ /* 0x000fe200078e08ff */
[----:B------:R2:W-:Y:S01]  /*1720*/  STL.64 [R1+0x2b0], R16 ;  /* 0x0002b01001007387 */ /* 0x0005e20000100a00 */
[----:B0-----:R-:W-:-:S03]  /*1730*/  LEA R20, P0, R57, R144, 0x1 ;  /* 0x0000009039147211 */ /* 0x001fc600078008ff */
[C---:B------:R-:W-:Y:S01]  /*1740*/  IMAD R13, R6.reuse, 0x2, R11 ;  /* 0x00000002060d7824 */ /* 0x040fe200078e020b */
[----:B------:R-:W-:Y:S02]  /*1750*/  LEA.HI.X.SX32 R21, R57, R0, 0x1, P0 ;  /* 0x0000000039157211 */ /* 0x000fe400000f0eff */
[C---:B-1----:R-:W-:Y:S01]  /*1760*/  LEA R18, P1, R59.reuse, R144, 0x1 ;  /* 0x000000903b127211 */ /* 0x042fe200078208ff */
[C---:B------:R-:W-:Y:S02]  /*1770*/  IMAD R15, R6.reuse, 0x2, R13 ;  /* 0x00000002060f7824 */ /* 0x040fe400078e020d */
[----:B------:R0:W-:Y:S01]  /*1780*/  STL.64 [R1+0x2a8], R20 ;  /* 0x0002a81401007387 */ /* 0x0001e20000100a00 */
[----:B------:R-:W-:Y:S02]  /*1790*/  LEA.HI.X.SX32 R19, R59, R0, 0x1, P1 ;  /* 0x000000003b137211 */ /* 0x000fe400008f0eff */
[C---:B------:R-:W-:Y:S02]  /*17a0*/  LEA R23, R6.reuse, R15, 0x1 ;  /* 0x0000000f06177211 */ /* 0x040fe400078e08ff */
[C---:B--2---:R-:W-:Y:S01]  /*17b0*/  LEA R16, P2, R61.reuse, R144, 0x1 ;  /* 0x000000903d107211 */ /* 0x044fe200078408ff */
[----:B------:R1:W-:Y:S02]  /*17c0*/  STL.64 [R1+0x2a0], R18 ;  /* 0x0002a01201007387 */ /* 0x0003e40000100a00 */
[----:B------:R-:W-:Y:S01]  /*17d0*/  IMAD R27, R6, 0x2, R23 ;  /* 0x00000002061b7824 */ /* 0x000fe200078e0217 */
[----:B------:R-:W-:-:S03]  /*17e0*/  LEA.HI.X.SX32 R17, R61, R0, 0x1, P2 ;  /* 0x000000003d117211 */ /* 0x000fc600010f0eff */
[C---:B------:R-:W-:Y:S01]  /*17f0*/  IMAD R29, R6.reuse, 0x2, R27 ;  /* 0x00000002061d7824 */ /* 0x040fe200078e021b */
[-C--:B0-----:R-:W-:Y:S01]  /*1800*/  LEA R20, P0, R63, R144.reuse, 0x1 ;  /* 0x000000903f147211 */ /* 0x081fe200078008ff */
[----:B------:R0:W-:Y:S03]  /*1810*/  STL.64 [R1+0x298], R16 ;  /* 0x0002981001007387 */ /* 0x0001e60000100a00 */
[C---:B------:R-:W-:Y:S02]  /*1820*/  LEA R31, R6.reuse, R29, 0x1 ;  /* 0x0000001d061f7211 */ /* 0x040fe400078e08ff */
[----:B-1----:R-:W-:Y:S02]  /*1830*/  LEA R18, P1, R65, R144, 0x1 ;  /* 0x0000009041127211 */ /* 0x002fe400078208ff */
[-C--:B------:R-:W-:Y:S01]  /*1840*/  LEA.HI.X.SX32 R21, R63, R0.reuse, 0x1, P0 ;  /* 0x000000003f157211 */ /* 0x080fe200000f0eff */
[----:B------:R-:W-:Y:S01]  /*1850*/  IMAD R33, R6, 0x2, R31 ;  /* 0x0000000206217824 */ /* 0x000fe200078e021f */
[----:B------:R-:W-:-:S03]  /*1860*/  LEA.HI.X.SX32 R19, R65, R0, 0x1, P1 ;  /* 0x0000000041137211 */ /* 0x000fc600008f0eff */
[C---:B------:R-:W-:Y:S01]  /*1870*/  IMAD R35, R6.reuse, 0x2, R33 ;  /* 0x0000000206237824 */ /* 0x040fe200078e0221 */
[C---:B0-----:R-:W-:Y:S01]  /*1880*/  LEA R16, P2, R67.reuse, R144, 0x1 ;  /* 0x0000009043107211 */ /* 0x041fe200078408ff */
[----:B------:R0:W-:Y:S03]  /*1890*/  STL.64 [R1+0x290], R20 ;  /* 0x0002901401007387 */ /* 0x0001e60000100a00 */
[----:B------:R-:W-:Y:S01]  /*18a0*/  LEA R37, R6, R35, 0x1 ;  /* 0x0000002306257211 */ /* 0x000fe200078e08ff */
[----:B------:R1:W-:Y:S01]  /*18b0*/  STL.64 [R1+0x288], R18 ;  /* 0x0002881201007387 */ /* 0x0003e20000100a00 */
[----:B------:R-:W-:-:S03]  /*18c0*/  LEA.HI.X.SX32 R17, R67, R0, 0x1, P2 ;  /* 0x0000000043117211 */ /* 0x000fc600010f0eff */
[C---:B------:R-:W-:Y:S02]  /*18d0*/  IMAD R39, R6.reuse, 0x2, R37 ;  /* 0x0000000206277824 */ /* 0x040fe400078e0225 */
[----:B------:R2:W-:Y:S02]  /*18e0*/  STL.64 [R1+0x280], R16 ;  /* 0x0002801001007387 */ /* 0x0005e40000100a00 */
[C---:B------:R-:W-:Y:S01]  /*18f0*/  IMAD R41, R6.reuse, 0x2, R39 ;  /* 0x0000000206297824 */ /* 0x040fe200078e0227 */
[-C--:B0-----:R-:W-:Y:S02]  /*1900*/  LEA R20, P0, R69, R144.reuse, 0x1 ;  /* 0x0000009045147211 */ /* 0x081fe400078008ff */
[----:B-1----:R-:W-:Y:S02]  /*1910*/  LEA R18, P1, R71, R144, 0x1 ;  /* 0x0000009047127211 */ /* 0x002fe400078208ff */
[----:B------:R-:W-:Y:S02]  /*1920*/  LEA R43, R6, R41, 0x1 ;  /* 0x00000029062b7211 */ /* 0x000fe400078e08ff */
[----:B------:R-:W-:-:S02]  /*1930*/  LEA.HI.X.SX32 R21, R69, R0, 0x1, P0 ;  /* 0x0000000045157211 */ /* 0x000fc400000f0eff */
[----:B--2---:R-:W-:Y:S01]  /*1940*/  LEA R16, P2, R73, R144, 0x1 ;  /* 0x0000009049107211 */ /* 0x004fe200078408ff */
[C---:B------:R-:W-:Y:S01]  /*1950*/  IMAD R45, R6.reuse, 0x2, R43 ;  /* 0x00000002062d7824 */ /* 0x040fe200078e022b */
[-C--:B------:R-:W-:Y:S01]  /*1960*/  LEA.HI.X.SX32 R19, R71, R0.reuse, 0x1, P1 ;  /* 0x0000000047137211 */ /* 0x080fe200008f0eff */
[----:B------:R0:W-:Y:S01]  /*1970*/  STL.64 [R1+0x278], R20 ;  /* 0x0002781401007387 */ /* 0x0001e20000100a00 */
[----:B------:R-:W-:Y:S01]  /*1980*/  LEA.HI.X.SX32 R17, R73, R0, 0x1, P2 ;  /* 0x0000000049117211 */ /* 0x000fe200010f0eff */
[C---:B------:R-:W-:Y:S02]  /*1990*/  IMAD R47, R6.reuse, 0x2, R45 ;  /* 0x00000002062f7824 */ /* 0x040fe400078e022d */
[----:B------:R1:W-:Y:S03]  /*19a0*/  STL.64 [R1+0x270], R18 ;  /* 0x0002701201007387 */ /* 0x0003e60000100a00 */
[----:B------:R-:W-:Y:S01]  /*19b0*/  LEA R49, R6, R47, 0x1 ;  /* 0x0000002f06317211 */ /* 0x000fe200078e08ff */
[----:B------:R2:W-:Y:S01]  /*19c0*/  STL.64 [R1+0x268], R16 ;  /* 0x0002681001007387 */ /* 0x0005e20000100a00 */
[----:B0-----:R-:W-:-:S03]  /*19d0*/  LEA R20, P0, R75, R144, 0x1 ;  /* 0x000000904b147211 */ /* 0x001fc600078008ff */
[----:B------:R-:W-:Y:S01]  /*19e0*/  IMAD R51, R6, 0x2, R49 ;  /* 0x0000000206337824 */ /* 0x000fe200078e0231 */
[----:B-1----:R-:W-:-:S03]  /*19f0*/  LEA R18, P1, R77, R144, 0x1 ;  /* 0x000000904d127211 */ /* 0x002fc600078208ff */
[C---:B------:R-:W-:Y:S01]  /*1a00*/  IMAD R53, R6.reuse, 0x2, R51 ;  /* 0x0000000206357824 */ /* 0x040fe200078e0233 */
[----:B------:R-:W-:Y:S02]  /*1a10*/  LEA.HI.X.SX32 R21, R75, R0, 0x1, P0 ;  /* 0x000000004b157211 */ /* 0x000fe400000f0eff */
[----:B--2---:R-:W-:Y:S02]  /*1a20*/  LEA R16, P2, R79, R144, 0x1 ;  /* 0x000000904f107211 */ /* 0x004fe400078408ff */
[-C--:B------:R-:W-:Y:S01]  /*1a30*/  LEA.HI.X.SX32 R19, R77, R0.reuse, 0x1, P1 ;  /* 0x000000004d137211 */ /* 0x080fe200008f0eff */
[----:B------:R0:W-:Y:S01]  /*1a40*/  STL.64 [R1+0x260], R20 ;  /* 0x0002601401007387 */ /* 0x0001e20000100a00 */
[----:B------:R-:W-:Y:S02]  /*1a50*/  LEA.HI.X.SX32 R17, R79, R0, 0x1, P2 ;  /* 0x000000004f117211 */ /* 0x000fe400010f0eff */
[C---:B------:R-:W-:Y:S01]  /*1a60*/  LEA R55, R6.reuse, R53, 0x1 ;  /* 0x0000003506377211 */ /* 0x040fe200078e08ff */
[----:B------:R1:W-:Y:S04]  /*1a70*/  STL.64 [R1+0x258], R18 ;  /* 0x0002581201007387 */ /* 0x0003e80000100a00 */
[----:B------:R2:W-:Y:S01]  /*1a80*/  STL.64 [R1+0x250], R16 ;  /* 0x0002501001007387 */ /* 0x0005e20000100a00 */
[----:B------:R-:W-:Y:S01]  /*1a90*/  IMAD R57, R6, 0x2, R55 ;  /* 0x0000000206397824 */ /* 0x000fe200078e0237 */
[----:B0-----:R-:W-:-:S03]  /*1aa0*/  LEA R20, P0, R81, R144, 0x1 ;  /* 0x0000009051147211 */ /* 0x001fc600078008ff */
[C---:B------:R-:W-:Y:S01]  /*1ab0*/  IMAD R59, R6.reuse, 0x2, R57 ;  /* 0x00000002063b7824 */ /* 0x040fe200078e0239 */
[----:B-1----:R-:W-:Y:S02]  /*1ac0*/  LEA R18, P1, R83, R144, 0x1 ;  /* 0x0000009053127211 */ /* 0x002fe400078208ff */
[----:B------:R-:W-:Y:S02]  /*1ad0*/  LEA.HI.X.SX32 R21, R81, R0, 0x1, P0 ;  /* 0x0000000051157211 */ /* 0x000fe400000f0eff */
[----:B--2---:R-:W-:Y:S01]  /*1ae0*/  LEA R16, P2, R85, R144, 0x1 ;  /* 0x0000009055107211 */ /* 0x004fe200078408ff */
[----:B------:R-:W-:Y:S01]  /*1af0*/  CS2R R80, SRZ ;  /* 0x0000000000507805 */ /* 0x000fe2000001ff00 */
[-C--:B------:R-:W-:Y:S01]  /*1b00*/  LEA.HI.X.SX32 R19, R83, R0.reuse, 0x1, P1 ;  /* 0x0000000053137211 */ /* 0x080fe200008f0eff */
[----:B------:R0:W-:Y:S01]  /*1b10*/  STL.64 [R1+0x248], R20 ;  /* 0x0002481401007387 */ /* 0x0001e20000100a00 */
[----:B------:R-:W-:Y:S01]  /*1b20*/  LEA.HI.X.SX32 R17, R85, R0, 0x1, P2 ;  /* 0x0000000055117211 */ /* 0x000fe200010f0eff */
[----:B------:R-:W-:Y:S01]  /*1b30*/  CS2R R82, SRZ ;  /* 0x0000000000527805 */ /* 0x000fe2000001ff00 */
        /* <DEDUP_REMOVED lines=17> */
[----:B------:R-:W-:Y:S01]  /*1c50*/  IMAD R71, R6, 0x2, R69 ;  /* 0x0000000206477824 */ /* 0x000fe200078e0245 */
[----:B-1----:R-:W-:Y:S02]  /*1c60*/  LEA R18, P1, R95, R144, 0x1 ;  /* 0x000000905f127211 */ /* 0x002fe400078208ff */
[----:B------:R-:W-:Y:S02]  /*1c70*/  LEA.HI.X.SX32 R21, R93, R0, 0x1, P0 ;  /* 0x000000005d157211 */ /* 0x000fe400000f0eff */
[----:B--2---:R-:W-:Y:S02]  /*1c80*/  LEA R16, P2, R97, R144, 0x1 ;  /* 0x0000009061107211 */ /* 0x004fe400078408ff */
[-C--:B------:R-:W-:Y:S01]  /*1c90*/  LEA.HI.X.SX32 R19, R95, R0.reuse, 0x1, P1 ;  /* 0x000000005f137211 */ /* 0x080fe200008f0eff */
[----:B------:R0:W-:Y:S01]  /*1ca0*/  STL.64 [R1+0x218], R20 ;  /* 0x0002181401007387 */ /* 0x0001e20000100a00 */
[----:B------:R-:W-:-:S03]  /*1cb0*/  LEA.HI.X.SX32 R17, R97, R0, 0x1, P2 ;  /* 0x0000000061117211 */ /* 0x000fc600010f0eff */
[----:B------:R1:W-:Y:S04]  /*1cc0*/  STL.64 [R1+0x210], R18 ;  /* 0x0002101201007387 */ /* 0x0003e80000100a00 */
[----:B------:R2:W-:Y:S01]  /*1cd0*/  STL.64 [R1+0x208], R16 ;  /* 0x0002081001007387 */ /* 0x0005e20000100a00 */
[-C--:B0-----:R-:W-:Y:S02]  /*1ce0*/  LEA R20, P0, R99, R144.reuse, 0x1 ;  /* 0x0000009063147211 */ /* 0x081fe400078008ff */
[----:B-1----:R-:W-:Y:S02]  /*1cf0*/  LEA R18, P1, R5, R144, 0x1 ;  /* 0x0000009005127211 */ /* 0x002fe400078208ff */
[----:B------:R-:W-:Y:S02]  /*1d00*/  LEA.HI.X.SX32 R21, R99, R0, 0x1, P0 ;  /* 0x0000000063157211 */ /* 0x000fe400000f0eff */
[----:B--2---:R-:W-:-:S02]  /*1d10*/  LEA R16, P2, R3, R144, 0x1 ;  /* 0x0000009003107211 */ /* 0x004fc400078408ff */
[-C--:B------:R-:W-:Y:S01]  /*1d20*/  LEA.HI.X.SX32 R19, R5, R0.reuse, 0x1, P1 ;  /* 0x0000000005137211 */ /* 0x080fe200008f0eff */
[----:B------:R0:W-:Y:S01]  /*1d30*/  STL.64 [R1+0x200], R20 ;  /* 0x0002001401007387 */ /* 0x0001e20000100a00 */
[----:B------:R-:W-:Y:S02]  /*1d40*/  LEA.HI.X.SX32 R17, R3, R0, 0x1, P2 ;  /* 0x0000000003117211 */ /* 0x000fe400010f0eff */
[C---:B------:R-:W-:Y:S01]  /*1d50*/  LEA R3, R6.reuse, R71, 0x1 ;  /* 0x0000004706037211 */ /* 0x040fe200078e08ff */
[----:B------:R1:W-:Y:S04]  /*1d60*/  STL.64 [R1+0x1f8], R18 ;  /* 0x0001f81201007387 */ /* 0x0003e80000100a00 */
[----:B------:R2:W-:Y:S01]  /*1d70*/  STL.64 [R1+0x1f0], R16 ;  /* 0x0001f01001007387 */ /* 0x0005e20000100a00 */
[----:B------:R-:W-:Y:S01]  /*1d80*/  IMAD R5, R6, 0x2, R3 ;  /* 0x0000000206057824 */ /* 0x000fe200078e0203 */
[----:B0-----:R-:W-:-:S02]  /*1d90*/  LEA R20, P0, R9, R144, 0x1 ;  /* 0x0000009009147211 */ /* 0x001fc400078008ff */
[----:B-1----:R-:W-:Y:S02]  /*1da0*/  LEA R18, P1, R7, R144, 0x1 ;  /* 0x0000009007127211 */ /* 0x002fe400078208ff */
[----:B------:R-:W-:Y:S02]  /*1db0*/  LEA.HI.X.SX32 R21, R9, R0, 0x1, P0 ;  /* 0x0000000009157211 */ /* 0x000fe400000f0eff */
[----:B--2---:R-:W-:Y:S02]  /*1dc0*/  LEA R16, P2, R101, R144, 0x1 ;  /* 0x0000009065107211 */ /* 0x004fe400078408ff */
[-C--:B------:R-:W-:Y:S01]  /*1dd0*/  LEA.HI.X.SX32 R19, R7, R0.reuse, 0x1, P1 ;  /* 0x0000000007137211 */ /* 0x080fe200008f0eff */
[----:B------:R0:W-:Y:S01]  /*1de0*/  STL.64 [R1+0x1e8], R20 ;  /* 0x0001e81401007387 */ /* 0x0001e20000100a00 */
[----:B------:R-:W-:Y:S01]  /*1df0*/  LEA.HI.X.SX32 R17, R101, R0, 0x1, P2 ;  /* 0x0000000065117211 */ /* 0x000fe200010f0eff */
[C---:B------:R-:W-:Y:S02]  /*1e00*/  IMAD R7, R6.reuse, 0x2, R5 ;  /* 0x0000000206077824 */ /* 0x040fe400078e0205 */
[----:B------:R1:W-:Y:S03]  /*1e10*/  STL.64 [R1+0x1e0], R18 ;  /* 0x0001e01201007387 */ /* 0x0003e60000100a00 */
[----:B------:R-:W-:Y:S01]  /*1e20*/  LEA R9, R6, R7, 0x1 ;  /* 0x0000000706097211 */ /* 0x000fe200078e08ff */
[----:B------:R2:W-:Y:S01]  /*1e30*/  STL.64 [R1+0x1d8], R16 ;  /* 0x0001d81001007387 */ /* 0x0005e20000100a00 */
[----:B0-----:R-:W-:-:S02]  /*1e40*/  LEA R20, P0, R11, R144, 0x1 ;  /* 0x000000900b147211 */ /* 0x001fc400078008ff */
[----:B-1----:R-:W-:Y:S02]  /*1e50*/  LEA R18, P1, R13, R144, 0x1 ;  /* 0x000000900d127211 */ /* 0x002fe400078208ff */
[----:B------:R-:W-:Y:S01]  /*1e60*/  LEA.HI.X.SX32 R21, R11, R0, 0x1, P0 ;  /* 0x000000000b157211 */ /* 0x000fe200000f0eff */
[C---:B------:R-:W-:Y:S01]  /*1e70*/  IMAD R11, R6.reuse, 0x2, R9 ;  /* 0x00000002060b7824 */ /* 0x040fe200078e0209 */
        /* <DEDUP_REMOVED lines=101> */
[----:B------:R-:W-:Y:S01]  /*24d0*/  LEA.HI.X.SX32 R17, R7, R0, 0x1, P2 ;  /* 0x0000000007117211 */ /* 0x000fe200010f0eff */
[C---:B------:R-:W-:Y:S02]  /*24e0*/  IMAD R5, R6.reuse, 0x2, R53 ;  /* 0x0000000206057824 */ /* 0x040fe400078e0235 */
[----:B------:R1:W-:Y:S02]  /*24f0*/  STL.64 [R1+0xf0], R18 ;  /* 0x0000f01201007387 */ /* 0x0003e40000100a00 */
[C---:B------:R-:W-:Y:S02]  /*2500*/  IMAD R55, R6.reuse, 0x2, R5 ;  /* 0x0000000206377824 */ /* 0x040fe400078e0205 */
[----:B------:R2:W-:Y:S03]  /*2510*/  STL.64 [R1+0xe8], R16 ;  /* 0x0000e81001007387 */ /* 0x0005e60000100a00 */
[----:B------:R-:W-:-:S02]  /*2520*/  LEA R7, R6, R55, 0x1 ;  /* 0x0000003706077211 */ /* 0x000fc400078e08ff */
[-C--:B0-----:R-:W-:Y:S02]  /*2530*/  LEA R20, P0, R9, R144.reuse, 0x1 ;  /* 0x0000009009147211 */ /* 0x081fe400078008ff */
[----:B-1----:R-:W-:Y:S02]  /*2540*/  LEA R18, P1, R11, R144, 0x1 ;  /* 0x000000900b127211 */ /* 0x002fe400078208ff */
[----:B------:R-:W-:Y:S02]  /*2550*/  LEA.HI.X.SX32 R21, R9, R0, 0x1, P0 ;  /* 0x0000000009157211 */ /* 0x000fe400000f0eff */
[----:B--2---:R-:W-:Y:S02]  /*2560*/  LEA R16, P2, R13, R144, 0x1 ;  /* 0x000000900d107211 */ /* 0x004fe400078408ff */
[-C--:B------:R-:W-:Y:S01]  /*2570*/  LEA.HI.X.SX32 R19, R11, R0.reuse, 0x1, P1 ;  /* 0x000000000b137211 */ /* 0x080fe200008f0eff */
[----:B------:R-:W-:Y:S01]  /*2580*/  STL.64 [R1+0xe0], R20 ;  /* 0x0000e01401007387 */ /* 0x000fe20000100a00 */
[----:B------:R-:W-:Y:S01]  /*2590*/  LEA.HI.X.SX32 R17, R13, R0, 0x1, P2 ;  /* 0x000000000d117211 */ /* 0x000fe200010f0eff */
[----:B------:R-:W-:Y:S01]  /*25a0*/  IMAD R13, R6, 0x2, R7 ;  /* 0x00000002060d7824 */ /* 0x000fe200078e0207 */
[----:B------:R-:W-:-:S02]  /*25b0*/  LEA R10, P1, R23, R144, 0x1 ;  /* 0x00000090170a7211 */ /* 0x000fc400078208ff */
[----:B------:R-:W-:Y:S01]  /*25c0*/  LEA R8, P2, R27, R144, 0x1 ;  /* 0x000000901b087211 */ /* 0x000fe200078408ff */
[----:B------:R0:W-:Y:S01]  /*25d0*/  STL.64 [R1+0xd0], R16 ;  /* 0x0000d01001007387 */ /* 0x0001e20000100a00 */
[-C--:B------:R-:W-:Y:S01]  /*25e0*/  LEA.HI.X.SX32 R11, R23, R0.reuse, 0x1, P1 ;  /* 0x00000000170b7211 */ /* 0x080fe200008f0eff */
[C---:B------:R-:W-:Y:S01]  /*25f0*/  IMAD R57, R6.reuse, 0x2, R13 ;  /* 0x0000000206397824 */ /* 0x040fe200078e020d */
[----:B------:R-:W-:Y:S01]  /*2600*/  LEA.HI.X.SX32 R9, R27, R0, 0x1, P2 ;  /* 0x000000001b097211 */ /* 0x000fe200010f0eff */
[----:B------:R-:W-:Y:S03]  /*2610*/  STL.64 [R1+0xd8], R18 ;  /* 0x0000d81201007387 */ /* 0x000fe60000100a00 */
[----:B------:R-:W-:Y:S02]  /*2620*/  LEA R27, R6, R57, 0x1 ;  /* 0x00000039061b7211 */ /* 0x000fe400078e08ff */
[----:B0-----:R-:W-:-:S04]  /*2630*/  LEA R16, P0, R15, R144, 0x1 ;  /* 0x000000900f107211 */ /* 0x001fc800078008ff */
[----:B------:R-:W-:Y:S02]  /*2640*/  LEA.HI.X.SX32 R17, R15, R0, 0x1, P0 ;  /* 0x000000000f117211 */ /* 0x000fe400000f0eff */
[----:B------:R-:W-:-:S03]  /*2650*/  LEA R14, P0, R29, R144, 0x1 ;  /* 0x000000901d0e7211 */ /* 0x000fc600078008ff */
[----:B------:R-:W-:Y:S01]  /*2660*/  STL.64 [R1+0xc8], R16 ;  /* 0x0000c81001007387 */ /* 0x000fe20000100a00 */
[----:B------:R-:W-:-:S03]  /*2670*/  LEA.HI.X.SX32 R15, R29, R0, 0x1, P0 ;  /* 0x000000001d0f7211 */ /* 0x000fc600000f0eff */
[----:B------:R0:W-:Y:S04]  /*2680*/  STL.64 [R1+0xc0], R10 ;  /* 0x0000c00a01007387 */ /* 0x0001e80000100a00 */
[----:B------:R1:W-:Y:S04]  /*2690*/  STL.64 [R1+0xb8], R8 ;  /* 0x0000b80801007387 */ /* 0x0003e80000100a00 */
[----:B------:R2:W-:Y:S01]  /*26a0*/  STL.64 [R1+0xb0], R14 ;  /* 0x0000b00e01007387 */ /* 0x0005e20000100a00 */
[-C--:B0-----:R-:W-:Y:S02]  /*26b0*/  LEA R10, P1, R31, R144.reuse, 0x1 ;  /* 0x000000901f0a7211 */ /* 0x081fe400078208ff */
[----:B-1----:R-:W-:-:S02]  /*26c0*/  LEA R8, P2, R33, R144, 0x1 ;  /* 0x0000009021087211 */ /* 0x002fc400078408ff */
[-C--:B------:R-:W-:Y:S01]  /*26d0*/  LEA.HI.X.SX32 R11, R31, R0.reuse, 0x1, P1 ;  /* 0x000000001f0b7211 */ /* 0x080fe200008f0eff */
[C---:B------:R-:W-:Y:S01]  /*26e0*/  IMAD R31, R6.reuse, 0x2, R27 ;  /* 0x00000002061f7824 */ /* 0x040fe200078e021b */
[----:B------:R-:W-:Y:S02]  /*26f0*/  LEA.HI.X.SX32 R9, R33, R0, 0x1, P2 ;  /* 0x0000000021097211 */ /* 0x000fe400010f0eff */
[C---:B--2---:R-:W-:Y:S01]  /*2700*/  LEA R14, P0, R35.reuse, R144, 0x1 ;  /* 0x00000090230e7211 */ /* 0x044fe200078008ff */
[----:B------:R0:W-:Y:S01]  /*2710*/  STL.64 [R1+0xa8], R10 ;  /* 0x0000a80a01007387 */ /* 0x0001e20000100a00 */
[----:B------:R-:W-:Y:S02]  /*2720*/  IMAD R33, R6, 0x2, R31 ;  /* 0x0000000206217824 */ /* 0x000fe400078e021f */
[----:B------:R-:W-:Y:S01]  /*2730*/  LEA.HI.X.SX32 R15, R35, R0, 0x1, P0 ;  /* 0x00000000230f7211 */ /* 0x000fe200000f0eff */
[----:B------:R1:W-:Y:S01]  /*2740*/  STL.64 [R1+0xa0], R8 ;  /* 0x0000a00801007387 */ /* 0x0003e20000100a00 */
[----:B------:R-:W-:-:S02]  /*2750*/  LEA R16, P0, R41, R144, 0x1 ;  /* 0x0000009029107211 */ /* 0x000fc400078008ff */
[----:B------:R-:W-:Y:S01]  /*2760*/  LEA R3, R6, R33, 0x1 ;  /* 0x0000002106037211 */ /* 0x000fe200078e08ff */
[----:B------:R2:W-:Y:S01]  /*2770*/  STL.64 [R1+0x98], R14 ;  /* 0x0000980e01007387 */ /* 0x0005e20000100a00 */
[----:B------:R-:W-:Y:S02]  /*2780*/  LEA.HI.X.SX32 R17, R41, R0, 0x1, P0 ;  /* 0x0000000029117211 */ /* 0x000fe400000f0eff */
[-C--:B------:R-:W-:Y:S02]  /*2790*/  LEA R18, P0, R47, R144.reuse, 0x1 ;  /* 0x000000902f127211 */ /* 0x080fe400078008ff */
[----:B0-----:R-:W-:Y:S02]  /*27a0*/  LEA R10, P1, R37, R144, 0x1 ;  /* 0x00000090250a7211 */ /* 0x001fe400078208ff */
[----:B------:R-:W-:Y:S02]  /*27b0*/  LEA.HI.X.SX32 R19, R47, R0, 0x1, P0 ;  /* 0x000000002f137211 */ /* 0x000fe400000f0eff */
[----:B-1----:R-:W-:-:S02]  /*27c0*/  LEA R8, P2, R39, R144, 0x1 ;  /* 0x0000009027087211 */ /* 0x002fc400078408ff */
[-C--:B------:R-:W-:Y:S02]  /*27d0*/  LEA.HI.X.SX32 R11, R37, R0.reuse, 0x1, P1 ;  /* 0x00000000250b7211 */ /* 0x080fe400008f0eff */
[----:B------:R-:W-:Y:S02]  /*27e0*/  LEA.HI.X.SX32 R9, R39, R0, 0x1, P2 ;  /* 0x0000000027097211 */ /* 0x000fe400010f0eff */
[-C--:B--2---:R-:W-:Y:S01]  /*27f0*/  LEA R14, P1, R43, R144.reuse, 0x1 ;  /* 0x000000902b0e7211 */ /* 0x084fe200078208ff */
[----:B------:R0:W-:Y:S01]  /*2800*/  STL.64 [R1+0x90], R10 ;  /* 0x0000900a01007387 */ /* 0x0001e20000100a00 */
[----:B------:R-:W-:Y:S02]  /*2810*/  LEA R20, P0, R53, R144, 0x1 ;  /* 0x0000009035147211 */ /* 0x000fe400078008ff */
[-C--:B------:R-:W-:Y:S01]  /*2820*/  LEA.HI.X.SX32 R15, R43, R0.reuse, 0x1, P1 ;  /* 0x000000002b0f7211 */ /* 0x080fe200008f0eff */
[----:B------:R1:W-:Y:S01]  /*2830*/  STL.64 [R1+0x88], R8 ;  /* 0x0000880801007387 */ /* 0x0003e20000100a00 */
[----:B------:R-:W-:-:S03]  /*2840*/  LEA.HI.X.SX32 R21, R53, R0, 0x1, P0 ;  /* 0x0000000035157211 */ /* 0x000fc600000f0eff */
[----:B------:R2:W-:Y:S01]  /*2850*/  STL.64 [R1+0x80], R16 ;  /* 0x0000801001007387 */ /* 0x0005e20000100a00 */
[----:B0-----:R-:W-:-:S03]  /*2860*/  LEA R10, P2, R45, R144, 0x1 ;  /* 0x000000902d0a7211 */ /* 0x001fc600078408ff */
[----:B------:R0:W-:Y:S01]  /*2870*/  STL.64 [R1+0x78], R14 ;  /* 0x0000780e01007387 */ /* 0x0001e20000100a00 */
[----:B-1----:R-:W-:Y:S01]  /*2880*/  IMAD R9, R6, 0x2, R3 ;  /* 0x0000000206097824 */ /* 0x002fe200078e0203 */
[----:B------:R-:W-:-:S03]  /*2890*/  LEA.HI.X.SX32 R11, R45, R0, 0x1, P2 ;  /* 0x000000002d0b7211 */ /* 0x000fc600010f0eff */
[C---:B------:R-:W-:Y:S01]  /*28a0*/  IMAD R29, R6.reuse, 0x2, R9 ;  /* 0x00000002061d7824 */ /* 0x040fe200078e0209 */
[-C--:B--2---:R-:W-:Y:S01]  /*28b0*/  LEA R16, P1, R49, R144.reuse, 0x1 ;  /* 0x0000009031107211 */ /* 0x084fe200078208ff */
[----:B------:R1:W-:Y:S01]  /*28c0*/  STL.64 [R1+0x70], R10 ;  /* 0x0000700a01007387 */ /* 0x0003e20000100a00 */
[----:B0-----:R-:W-:Y:S02]  /*28d0*/  LEA R14, P2, R51, R144, 0x1 ;  /* 0x00000090330e7211 */ /* 0x001fe400078408ff */
[-C--:B------:R-:W-:Y:S02]  /*28e0*/  LEA.HI.X.SX32 R17, R49, R0.reuse, 0x1, P1 ;  /* 0x0000000031117211 */ /* 0x080fe400008f0eff */
[----:B------:R-:W-:Y:S02]  /*28f0*/  LEA.HI.X.SX32 R15, R51, R0, 0x1, P2 ;  /* 0x00000000330f7211 */ /* 0x000fe400010f0eff */
[----:B-1----:R-:W-:-:S03]  /*2900*/  LEA R11, R6, R29, 0x1 ;  /* 0x0000001d060b7211 */ /* 0x002fc600078e08ff */
[----:B------:R0:W-:Y:S04]  /*2910*/  STL.64 [R1+0x58], R14 ;  /* 0x0000580e01007387 */ /* 0x0001e80000100a00 */
[----:B------:R1:W-:Y:S04]  /*2920*/  STL.64 [R1+0x68], R18 ;  /* 0x0000681201007387 */ /* 0x0003e80000100a00 */
[----:B------:R2:W-:Y:S01]  /*2930*/  STL.64 [R1+0x60], R16 ;  /* 0x0000601001007387 */ /* 0x0005e20000100a00 */
[----:B0-----:R-:W-:-:S03]  /*2940*/  IMAD R15, R6, 0x2, R11 ;  /* 0x00000002060f7824 */ /* 0x001fc600078e020b */
[----:B------:R0:W-:Y:S01]  /*2950*/  STL.64 [R1+0x50], R20 ;  /* 0x0000501401007387 */ /* 0x0001e20000100a00 */
[----:B------:R-:W-:Y:S01]  /*2960*/  IMAD.MOV.U32 R14, RZ, RZ, 0x3f800000 ;  /* 0x3f800000ff0e7424 */ /* 0x000fe200078e00ff */
[----:B-1----:R-:W-:Y:S01]  /*2970*/  LEA R18, P1, R5, R144, 0x1 ;  /* 0x0000009005127211 */ /* 0x002fe200078208ff */
[----:B------:R-:W-:-:S03]  /*2980*/  IMAD R23, R6, 0x2, R15 ;  /* 0x0000000206177824 */ /* 0x000fc600078e020f */
[----:B------:R-:W-:Y:S02]  /*2990*/  LEA.HI.X.SX32 R19, R5, R0, 0x1, P1 ;  /* 0x0000000005137211 */ /* 0x000fe400008f0eff */
[C---:B--2---:R-:W-:Y:S02]  /*29a0*/  LEA R16, P2, R55.reuse, R144, 0x1 ;  /* 0x0000009037107211 */ /* 0x044fe400078408ff */
[C---:B------:R-:W-:Y:S01]  /*29b0*/  LEA R5, R6.reuse, R23, 0x1 ;  /* 0x0000001706057211 */ /* 0x040fe200078e08ff */
[----:B------:R1:W-:Y:S01]  /*29c0*/  STL.64 [R1+0x48], R18 ;  /* 0x0000481201007387 */ /* 0x0003e20000100a00 */
[----:B------:R-:W-:Y:S02]  /*29d0*/  LEA.HI.X.SX32 R17, R55, R0, 0x1, P2 ;  /* 0x0000000037117211 */ /* 0x000fe400010f0eff */
[C---:B0-----:R-:W-:Y:S01]  /*29e0*/  LEA R20, P0, R7.reuse, R144, 0x1 ;  /* 0x0000009007147211 */ /* 0x041fe200078008ff */
[----:B------:R-:W-:Y:S02]  /*29f0*/  IMAD R10, R6, 0x2, R5 ;  /* 0x00000002060a7824 */ /* 0x000fe400078e0205 */
[----:B------:R0:W-:Y:S01]  /*2a00*/  STL.64 [R1+0x40], R16 ;  /* 0x0000401001007387 */ /* 0x0001e20000100a00 */
[----:B------:R-:W-:-:S02]  /*2a10*/  LEA.HI.X.SX32 R21, R7, R0, 0x1, P0 ;  /* 0x0000000007157211 */ /* 0x000fc400000f0eff */
[----:B-1----:R-:W-:-:S03]  /*2a20*/  LEA R18, P1, R13, R144, 0x1 ;  /* 0x000000900d127211 */ /* 0x002fc600078208ff */
[----:B------:R1:W-:Y:S01]  /*2a30*/  STL.64 [R1+0x38], R20 ;  /* 0x0000381401007387 */ /* 0x0003e20000100a00 */
[----:B------:R-:W-:Y:S01]  /*2a40*/  LEA.HI.X.SX32 R19, R13, R0, 0x1, P1 ;  /* 0x000000000d137211 */ /* 0x000fe200008f0eff */
[----:B------:R-:W-:Y:S01]  /*2a50*/  IMAD R13, R6, 0x2, R10 ;  /* 0x00000002060d7824 */ /* 0x000fe200078e020a */
[----:B0-----:R-:W-:-:S03]  /*2a60*/  LEA R16, P2, R57, R144, 0x1 ;  /* 0x0000009039107211 */ /* 0x001fc600078408ff */
[----:B------:R0:W-:Y:S01]  /*2a70*/  STL.64 [R1+0x30], R18 ;  /* 0x0000301201007387 */ /* 0x0001e20000100a00 */
[----:B------:R-:W-:Y:S02]  /*2a80*/  LEA.HI.X.SX32 R17, R57, R0, 0x1, P2 ;  /* 0x0000000039117211 */ /* 0x000fe400010f0eff */
[C---:B------:R-:W-:Y:S02]  /*2a90*/  LEA R7, R6.reuse, R13, 0x1 ;  /* 0x0000000d06077211 */ /* 0x040fe400078e08ff */
[C---:B-1----:R-:W-:Y:S01]  /*2aa0*/  LEA R20, P0, R27.reuse, R144, 0x1 ;  /* 0x000000901b147211 */ /* 0x042fe200078008ff */
[----:B------:R1:W-:Y:S02]  /*2ab0*/  STL.64 [R1+0x28], R16 ;  /* 0x0000281001007387 */ /* 0x0003e40000100a00 */
[C---:B------:R-:W-:Y:S01]  /*2ac0*/  IMAD R8, R6.reuse, 0x2, R7 ;  /* 0x0000000206087824 */ /* 0x040fe200078e0207 */
[----:B------:R-:W-:Y:S02]  /*2ad0*/  LEA.HI.X.SX32 R21, R27, R0, 0x1, P0 ;  /* 0x000000001b157211 */ /* 0x000fe400000f0eff */
[----:B------:R-:W-:Y:S01]  /*2ae0*/  MOV R27, 0xff800000 ;  /* 0xff800000001b7802 */ /* 0x000fe20000000f00 */
[----:B------:R-:W-:Y:S01]  /*2af0*/  IMAD R12, R6, 0x2, R8 ;  /* 0x00000002060c7824 */ /* 0x000fe200078e0208 */
[C---:B0-----:R-:W-:Y:S01]  /*2b00*/  LEA R18, P1, R31.reuse, R144, 0x1 ;  /* 0x000000901f127211 */ /* 0x041fe200078208ff */
[----:B------:R-:W-:Y:S03]  /*2b10*/  STL.64 [R1+0x20], R20 ;  /* 0x0000201401007387 */ /* 0x000fe60000100a00 */
[----:B------:R-:W-:-:S02]  /*2b20*/  LEA.HI.X.SX32 R19, R31, R0, 0x1, P1 ;  /* 0x000000001f137211 */ /* 0x000fc400008f0eff */
[----:B-1----:R-:W-:-:S03]  /*2b30*/  LEA R16, P2, R33, R144, 0x1 ;  /* 0x0000009021107211 */ /* 0x002fc600078408ff */
[----:B------:R0:W-:Y:S01]  /*2b40*/  STL.64 [R1+0x18], R18 ;  /* 0x0000181201007387 */ /* 0x0001e20000100a00 */
[----:B------:R-:W-:Y:S02]  /*2b50*/  LEA.HI.X.SX32 R17, R33, R0, 0x1, P2 ;  /* 0x0000000021117211 */ /* 0x000fe400010f0eff */
[----:B------:R-:W-:-:S03]  /*2b60*/  LEA R250, P2, R29, R144, 0x1 ;  /* 0x000000901dfa7211 */ /* 0x000fc600078408ff */
[----:B------:R1:W-:Y:S01]  /*2b70*/  STL.64 [R1+0x10], R16 ;  /* 0x0000101001007387 */ /* 0x0003e20000100a00 */
[----:B------:R-:W-:Y:S02]  /*2b80*/  LEA.HI.X.SX32 R251, R29, R0, 0x1, P2 ;  /* 0x000000001dfb7211 */ /* 0x000fe400010f0eff */
[-C--:B------:R-:W-:Y:S02]  /*2b90*/  LEA R238, P2, R23, R144.reuse, 0x1 ;  /* 0x0000009017ee7211 */ /* 0x080fe400078408ff */
[----:B0-----:R-:W-:Y:S02]  /*2ba0*/  LEA R18, P0, R3, R144, 0x1 ;  /* 0x0000009003127211 */ /* 0x001fe400078008ff */
[-C--:B------:R-:W-:Y:S01]  /*2bb0*/  LEA.HI.X.SX32 R239, R23, R0.reuse, 0x1, P2 ;  /* 0x0000000017ef7211 */ /* 0x080fe200010f0eff */
[----:B------:R-:W-:Y:S01]  /*2bc0*/  IMAD.MOV.U32 R23, RZ, RZ, RZ ;  /* 0x000000ffff177224 */ /* 0x000fe200078e00ff */
[----:B------:R-:W-:Y:S02]  /*2bd0*/  LEA.HI.X.SX32 R19, R3, R0, 0x1, P0 ;  /* 0x0000000003137211 */ /* 0x000fe400000f0eff */
[----:B-1----:R-:W-:-:S02]  /*2be0*/  LEA R16, P1, R9, R144, 0x1 ;  /* 0x0000009009107211 */ /* 0x002fc400078208ff */
[C---:B------:R-:W-:Y:S01]  /*2bf0*/  LEA R3, R6.reuse, R12, 0x1 ;  /* 0x0000000c06037211 */ /* 0x040fe200078e08ff */
[----:B------:R0:W-:Y:S01]  /*2c00*/  STL.64 [R1+0x8], R18 ;  /* 0x0000081201007387 */ /* 0x0001e20000100a00 */
[----:B------:R-:W-:Y:S02]  /*2c10*/  LEA.HI.X.SX32 R17, R9, R0, 0x1, P1 ;  /* 0x0000000009117211 */ /* 0x000fe400008f0eff */
[-C--:B------:R-:W-:Y:S01]  /*2c20*/  LEA R246, P0, R11, R144.reuse, 0x1 ;  /* 0x000000900bf67211 */ /* 0x080fe200078008ff */
[C---:B------:R-:W-:Y:S01]  /*2c30*/  IMAD R9, R6.reuse, 0x2, R3 ;  /* 0x0000000206097824 */ /* 0x040fe200078e0203 */
[----:B------:R-:W-:Y:S01]  /*2c40*/  LEA R242, P1, R15, R144, 0x1 ;  /* 0x000000900ff27211 */ /* 0x000fe200078208ff */
[----:B------:R1:W-:Y:S01]  /*2c50*/  STL.64 [R1], R16 ;  /* 0x0000001001007387 */ /* 0x0003e20000100a00 */
[----:B------:R-:W-:Y:S01]  /*2c60*/  LEA.HI.X.SX32 R247, R11, R0, 0x1, P0 ;  /* 0x000000000bf77211 */ /* 0x000fe200000f0eff */
[----:B------:R-:W-:Y:S01]  /*2c70*/  IMAD R11, R6, 0x2, R9 ;  /* 0x00000002060b7824 */ /* 0x000fe200078e0209 */
[----:B------:R-:W-:-:S02]  /*2c80*/  LEA R234, P0, R5, R144, 0x1 ;  /* 0x0000009005ea7211 */ /* 0x000fc400078008ff */
[----:B------:R-:W-:Y:S01]  /*2c90*/  LEA.HI.X.SX32 R243, R15, R0, 0x1, P1 ;  /* 0x000000000ff37211 */ /* 0x000fe200008f0eff */
[----:B------:R-:W-:Y:S01]  /*2ca0*/  IMAD.MOV.U32 R15, RZ, RZ, 0x3f800000 ;  /* 0x3f800000ff0f7424 */ /* 0x000fe200078e00ff */
[----:B------:R-:W-:Y:S02]  /*2cb0*/  LEA R4, R6, R11, 0x1 ;  /* 0x0000000b06047211 */ /* 0x000fe400078e08ff */
[----:B------:R-:W-:Y:S02]  /*2cc0*/  LEA R230, P1, R10, R144, 0x1 ;  /* 0x000000900ae67211 */ /* 0x000fe400078208ff */
[-C--:B------:R-:W-:Y:S01]  /*2cd0*/  LEA.HI.X.SX32 R235, R5, R0.reuse, 0x1, P0 ;  /* 0x0000000005eb7211 */ /* 0x080fe200000f0eff */
[----:B------:R-:W-:Y:S01]  /*2ce0*/  IMAD R5, R6, 0x2, R4 ;  /* 0x0000000206057824 */ /* 0x000fe200078e0204 */
[----:B------:R-:W-:Y:S02]  /*2cf0*/  LEA.HI.X.SX32 R231, R10, R0, 0x1, P1 ;  /* 0x000000000ae77211 */ /* 0x000fe400008f0eff */
[-C--:B------:R-:W-:Y:S01]  /*2d00*/  LEA R222, P0, R7, R144.reuse, 0x1 ;  /* 0x0000009007de7211 */ /* 0x080fe200078008ff */
[----:B------:R-:W-:Y:S01]  /*2d10*/  IMAD R10, R6, 0x2, R5 ;  /* 0x00000002060a7824 */ /* 0x000fe200078e0205 */
[----:B------:R-:W-:-:S02]  /*2d20*/  LEA R214, P1, R8, R144, 0x1 ;  /* 0x0000009008d67211 */ /* 0x000fc400078208ff */
[----:B------:R-:W-:Y:S02]  /*2d30*/  LEA.HI.X.SX32 R223, R7, R0, 0x1, P0 ;  /* 0x0000000007df7211 */ /* 0x000fe400000f0eff */
[----:B------:R-:W-:Y:S02]  /*2d40*/  LEA R7, R6, R10, 0x1 ;  /* 0x0000000a06077211 */ /* 0x000fe400078e08ff */
[----:B------:R-:W-:Y:S02]  /*2d50*/  LEA.HI.X.SX32 R215, R8, R0, 0x1, P1 ;  /* 0x0000000008d77211 */ /* 0x000fe400008f0eff */
[-C--:B------:R-:W-:Y:S01]  /*2d60*/  LEA R202, P1, R9, R144.reuse, 0x1 ;  /* 0x0000009009ca7211 */ /* 0x080fe200078208ff */
[----:B------:R-:W-:Y:S01]  /*2d70*/  IMAD R8, R6, 0x2, R7 ;  /* 0x0000000206087824 */ /* 0x000fe200078e0207 */
[-C--:B------:R-:W-:Y:S02]  /*2d80*/  LEA R226, P2, R13, R144.reuse, 0x1 ;  /* 0x000000900de27211 */ /* 0x080fe400078408ff */
[----:B------:R-:W-:-:S02]  /*2d90*/  LEA R206, P0, R3, R144, 0x1 ;  /* 0x0000009003ce7211 */ /* 0x000fc400078008ff */
[-C--:B------:R-:W-:Y:S01]  /*2da0*/  LEA.HI.X.SX32 R203, R9, R0.reuse, 0x1, P1 ;  /* 0x0000000009cb7211 */ /* 0x080fe200008f0eff */
[----:B------:R-:W-:Y:S01]  /*2db0*/  IMAD R9, R6, 0x2, R8 ;  /* 0x0000000206097824 */ /* 0x000fe200078e0208 */
[-C--:B------:R-:W-:Y:S02]  /*2dc0*/  LEA.HI.X.SX32 R227, R13, R0.reuse, 0x1, P2 ;  /* 0x000000000de37211 */ /* 0x080fe400010f0eff */
[----:B------:R-:W-:Y:S02]  /*2dd0*/  LEA.HI.X.SX32 R207, R3, R0, 0x1, P0 ;  /* 0x0000000003cf7211 */ /* 0x000fe400000f0eff */
[-C--:B------:R-:W-:Y:S02]  /*2de0*/  LEA R210, P2, R12, R144.reuse, 0x1 ;  /* 0x000000900cd27211 */ /* 0x080fe400078408ff */
[-C--:B------:R-:W-:Y:S02]  /*2df0*/  LEA R164, P0, R4, R144.reuse, 0x1 ;  /* 0x0000009004a47211 */ /* 0x080fe400078008ff */
[----:B------:R-:W-:-:S02]  /*2e00*/  LEA R162, P1, R5, R144, 0x1 ;  /* 0x0000009005a27211 */ /* 0x000fc400078208ff */
[----:B------:R-:W-:Y:S02]  /*2e10*/  LEA R3, R6, R9, 0x1 ;  /* 0x0000000906037211 */ /* 0x000fe400078e08ff */
[-C--:B------:R-:W-:Y:S01]  /*2e20*/  LEA.HI.X.SX32 R211, R12, R0.reuse, 0x1, P2 ;  /* 0x000000000cd37211 */ /* 0x080fe200010f0eff */
[----:B------:R-:W-:Y:S01]  /*2e30*/  IMAD.MOV.U32 R12, RZ, RZ, -0x800000 ;  /* 0xff800000ff0c7424 */ /* 0x000fe200078e00ff */
[----:B------:R-:W-:Y:S01]  /*2e40*/  LEA.HI.X.SX32 R165, R4, R0, 0x1, P0 ;  /* 0x0000000004a57211 */ /* 0x000fe200000f0eff */
[C---:B------:R-:W-:Y:S01]  /*2e50*/  IMAD R4, R6.reuse, 0x2, R3 ;  /* 0x0000000206047824 */ /* 0x040fe200078e0203 */
[-C--:B------:R-:W-:Y:S02]  /*2e60*/  LEA R198, P2, R11, R144.reuse, 0x1 ;  /* 0x000000900bc67211 */ /* 0x080fe400078408ff */
[----:B------:R-:W-:Y:S02]  /*2e70*/  LEA R132, P0, R7, R144, 0x1 ;  /* 0x0000009007847211 */ /* 0x000fe400078008ff */
[----:B------:R-:W-:Y:S01]  /*2e80*/  LEA.HI.X.SX32 R163, R5, R0, 0x1, P1 ;  /* 0x0000000005a37211 */ /* 0x000fe200008f0eff */
[----:B------:R-:W-:Y:S01]  /*2e90*/  IMAD R5, R6, 0x2, R4 ;  /* 0x0000000206057824 */ /* 0x000fe200078e0204 */
[----:B------:R-:W-:-:S02]  /*2ea0*/  LEA R134, P1, R8, R144, 0x1 ;  /* 0x0000009008867211 */ /* 0x000fc400078208ff */
[-C--:B------:R-:W-:Y:S02]  /*2eb0*/  LEA.HI.X.SX32 R199, R11, R0.reuse, 0x1, P2 ;  /* 0x000000000bc77211 */ /* 0x080fe400010f0eff */
[----:B------:R-:W-:Y:S02]  /*2ec0*/  LEA.HI.X.SX32 R133, R7, R0, 0x1, P0 ;  /* 0x0000000007857211 */ /* 0x000fe400000f0eff */
[-C--:B------:R-:W-:Y:S02]  /*2ed0*/  LEA R158, P2, R10, R144.reuse, 0x1 ;  /* 0x000000900a9e7211 */ /* 0x080fe400078408ff */
[----:B------:R-:W-:Y:S02]  /*2ee0*/  LEA R138, P0, R3, R144, 0x1 ;  /* 0x00000090038a7211 */ /* 0x000fe400078008ff */
[----:B------:R-:W-:Y:S02]  /*2ef0*/  LEA.HI.X.SX32 R135, R8, R0, 0x1, P1 ;  /* 0x0000000008877211 */ /* 0x000fe400008f0eff */
[----:B------:R-:W-:-:S02]  /*2f00*/  LEA R140, P1, R4, R144, 0x1 ;  /* 0x00000090048c7211 */ /* 0x000fc400078208ff */
[-C--:B------:R-:W-:Y:S01]  /*2f10*/  LEA.HI.X.SX32 R159, R10, R0.reuse, 0x1, P2 ;  /* 0x000000000a9f7211 */ /* 0x080fe200010f0eff */
[----:B------:R-:W-:Y:S01]  /*2f20*/  IMAD.MOV.U32 R10, RZ, RZ, -0x800000 ;  /* 0xff800000ff0a7424 */ /* 0x000fe200078e00ff */
[----:B------:R-:W-:Y:S01]  /*2f30*/  LEA.HI.X.SX32 R139, R3, R0, 0x1, P0 ;  /* 0x00000000038b7211 */ /* 0x000fe200000f0eff */
[----:B------:R-:W-:Y:S01]  /*2f40*/  IMAD.MOV.U32 R3, RZ, RZ, c[0x0][0x1a4] ;  /* 0x00006900ff037624 */ /* 0x000fe200078e00ff */
[----:B------:R-:W-:Y:S02]  /*2f50*/  LEA R136, P2, R9, R144, 0x1 ;  /* 0x0000009009887211 */ /* 0x000fe400078408ff */
[----:B------:R-:W-:Y:S01]  /*2f60*/  LEA R6, R6, R5, 0x1 ;  /* 0x0000000506067211 */ /* 0x000fe200078e08ff */
[C---:B------:R-:W-:Y:S01]  /*2f70*/  IMAD R84, R3.reuse, 0x82, RZ ;  /* 0x0000008203547824 */ /* 0x040fe200078e02ff */
[-C--:B------:R-:W-:Y:S01]  /*2f80*/  LEA.HI.X.SX32 R141, R4, R0.reuse, 0x1, P1 ;  /* 0x00000000048d7211 */ /* 0x080fe200008f0eff */
[C---:B------:R-:W-:Y:S01]  /*2f90*/  IMAD R88, R3.reuse, 0x41, RZ ;  /* 0x0000004103587824 */ /* 0x040fe200078e02ff */
[C---:B------:R-:W-:Y:S01]  /*2fa0*/  LOP3.LUT R4, R2.reuse, 0x10, RZ, 0x3c, !PT ;  /* 0x0000001002047812 */ /* 0x040fe200078e3cff */
[----:B------:R-:W-:Y:S01]  /*2fb0*/  IMAD R85, R3, 0x84, RZ ;  /* 0x0000008403557824 */ /* 0x000fe200078e02ff */
[----:B------:R-:W-:Y:S01]  /*2fc0*/  LEA.HI.X.SX32 R137, R9, R0, 0x1, P2 ;  /* 0x0000000009897211 */ /* 0x000fe200010f0eff */
[C---:B------:R-:W-:Y:S01]  /*2fd0*/  IMAD R89, R3.reuse, 0x21, RZ ;  /* 0x0000002103597824 */ /* 0x040fe200078e02ff */
[C---:B------:R-:W-:Y:S01]  /*2fe0*/  LOP3.LUT R4, R2.reuse, 0x40, RZ, 0x3c, !PT ;  /* 0x0000004002047812 */ /* 0x040fe200078e3cff */
[----:B------:R-:W-:Y:S01]  /*2ff0*/  IMAD R86, R3, 0x86, RZ ;  /* 0x0000008603567824 */ /* 0x000fe200078e02ff */
[-C--:B------:R-:W-:Y:S01]  /*3000*/  LEA R142, P2, R5, R144.reuse, 0x1 ;  /* 0x00000090058e7211 */ /* 0x080fe200078408ff */
[C---:B------:R-:W-:Y:S01]  /*3010*/  IMAD R91, R3.reuse, 0x43, RZ ;  /* 0x00000043035b7824 */ /* 0x040fe200078e02ff */
[----:B------:R-:W-:Y:S01]  /*3020*/  LOP3.LUT R4, R2, 0x70, RZ, 0x3c, !PT ;  /* 0x0000007002047812 */ /* 0x000fe200078e3cff */
[C---:B------:R-:W-:Y:S01]  /*3030*/  IMAD R4, R3.reuse, 0x42, RZ ;  /* 0x0000004203047824 */ /* 0x040fe200078e02ff */
[----:B------:R-:W-:Y:S01]  /*3040*/  LEA R144, P3, R6, R144, 0x1 ;  /* 0x0000009006907211 */ /* 0x000fe200078608ff */
[C---:B------:R-:W-:Y:S01]  /*3050*/  IMAD R87, R3.reuse, 0x88, RZ ;  /* 0x0000008803577824 */ /* 0x040fe200078e02ff */
[----:B------:R-:W-:Y:S01]  /*3060*/  IADD3 R20, P5, R84, R130, RZ ;  /* 0x0000008254147210 */ /* 0x000fe20007fbe0ff */
[C---:B------:R-:W-:Y:S01]  /*3070*/  IMAD R93, R3.reuse, 0x11, RZ ;  /* 0x00000011035d7824 */ /* 0x040fe200078e02ff */
[----:B------:R-:W-:Y:S01]  /*3080*/  LEA.HI.X.SX32 R145, R6, R0, 0x1, P3 ;  /* 0x0000000006917211 */ /* 0x000fe200018f0eff */
[C---:B------:R-:W-:Y:S01]  /*3090*/  IMAD R6, R3.reuse, 0x44, RZ ;  /* 0x0000004403067824 */ /* 0x040fe200078e02ff */
[----:B0-----:R-:W-:Y:S01]  /*30a0*/  IADD3 R18, P3, R4, R130, RZ ;  /* 0x0000008204127210 */ /* 0x001fe20007f7e0ff */
[----:B------:R-:W-:Y:S01]  /*30b0*/  IMAD R90, R3, 0x8a, RZ ;  /* 0x0000008a035a7824 */ /* 0x000fe200078e02ff */
[----:B------:R-:W-:Y:S01]  /*30c0*/  LEA.HI.X.SX32 R143, R5, R0, 0x1, P2 ;  /* 0x00000000058f7211 */ /* 0x000fe200010f0eff */
[----:B------:R-:W-:Y:S01]  /*30d0*/  IMAD R92, R3, 0x8c, RZ ;  /* 0x0000008c035c7824 */ /* 0x000fe200078e02ff */
[-C--:B-1----:R-:W-:Y:S01]  /*30e0*/  IADD3 R16, P2, R85, R130.reuse, RZ ;  /* 0x0000008255107210 */ /* 0x082fe20007f5e0ff */
[C---:B------:R-:W-:Y:S01]  /*30f0*/  IMAD R7, R3.reuse, 0x46, RZ ;  /* 0x0000004603077824 */ /* 0x040fe200078e02ff */
[-C--:B------:R-:W-:Y:S01]  /*3100*/  LEA.HI.X.SX32 R21, R88, R131.reuse, 0x1, P5 ;  /* 0x0000008358157211 */ /* 0x080fe200028f0eff */
[----:B------:R-:W-:Y:S01]  /*3110*/  IMAD R94, R3, 0x8e, RZ ;  /* 0x0000008e035e7824 */ /* 0x000fe200078e02ff */
[-C--:B------:R-:W-:Y:S01]  /*3120*/  LEA.HI.X.SX32 R19, R89, R131.reuse, 0x1, P3 ;  /* 0x0000008359137211 */ /* 0x080fe200018f0eff */
[C---:B------:R-:W-:Y:S01]  /*3130*/  IMAD R96, R3.reuse, 0x45, RZ ;  /* 0x0000004503607824 */ /* 0x040fe200078e02ff */
[-C--:B------:R-:W-:Y:S01]  /*3140*/  LEA.HI.X.SX32 R17, R4, R131.reuse, 0x1, P2 ;  /* 0x0000008304117211 */ /* 0x080fe200010f0eff */
[----:B------:R0:W-:Y:S01]  /*3150*/  STL.64 [R1+0x4f0], R20 ;  /* 0x0004f01401007387 */ /* 0x0001e20000100a00 */
[C---:B------:R-:W-:Y:S01]  /*3160*/  LOP3.LUT R5, R2.reuse, 0x30, RZ, 0x3c, !PT ;  /* 0x0000003002057812 */ /* 0x040fe200078e3cff */
[C---:B------:R-:W-:Y:S01]  /*3170*/  IMAD R97, R3.reuse, 0x23, RZ ;  /* 0x0000002303617824 */ /* 0x040fe200078e02ff */
[----:B------:R-:W-:Y:S01]  /*3180*/  LOP3.LUT R5, R2, 0x60, RZ, 0x3c, !PT ;  /* 0x0000006002057812 */ /* 0x000fe200078e3cff */
[C---:B------:R-:W-:Y:S01]  /*3190*/  IMAD R5, R3.reuse, 0x22, RZ ;  /* 0x0000002203057824 */ /* 0x040fe200078e02ff */
[-C--:B------:R-:W-:Y:S01]  /*31a0*/  IADD3 R84, P4, R86, R130.reuse, RZ ;  /* 0x0000008256547210 */ /* 0x080fe20007f9e0ff */
[C---:B------:R-:W-:Y:S01]  /*31b0*/  IMAD R98, R3.reuse, 0x47, RZ ;  /* 0x0000004703627824 */ /* 0x040fe200078e02ff */
[C---:B------:R-:W-:Y:S01]  /*31c0*/  LOP3.LUT P0, RZ, R46.reuse, 0x7, RZ, 0xc0, !PT ;  /* 0x000000072eff7812 */ /* 0x040fe2000780c0ff */
[C---:B------:R-:W-:Y:S01]  /*31d0*/  IMAD R8, R3.reuse, 0x12, RZ ;  /* 0x0000001203087824 */ /* 0x040fe200078e02ff */
[----:B------:R-:W-:Y:S01]  /*31e0*/  LOP3.LUT P1, RZ, R46, 0x3, RZ, 0xc0, !PT ;  /* 0x000000032eff7812 */ /* 0x000fe2000782c0ff */
[----:B------:R-:W-:Y:S01]  /*31f0*/  IMAD R100, R3, 0x9, RZ ;  /* 0x0000000903647824 */ /* 0x000fe200078e02ff */
[C---:B------:R-:W-:Y:S01]  /*3200*/  LOP3.LUT R0, R2.reuse, 0x20, RZ, 0x3c, !PT ;  /* 0x0000002002007812 */ /* 0x040fe200078e3cff */
[----:B0-----:R-:W2:Y:S01]  /*3210*/  LDL.LU.64 R20, [R1+0x7a8] ;  /* 0x0007a80001147983 */ /* 0x001ea20000300a00 */
[-C--:B------:R-:W-:Y:S01]  /*3220*/  IADD3 R88, P3, R5, R130.reuse, RZ ;  /* 0x0000008205587210 */ /* 0x080fe20007f7e0ff */
[----:B------:R-:W-:Y:S01]  /*3230*/  IMAD R22, R3, 0x48, RZ ;  /* 0x0000004803167824 */ /* 0x000fe200078e02ff */
[----:B------:R-:W-:Y:S01]  /*3240*/  LEA.HI.X.SX32 R85, R91, R131, 0x1, P4 ;  /* 0x000000835b557211 */ /* 0x000fe200020f0eff */
[----:B------:R0:W-:Y:S01]  /*3250*/  STL.64 [R1+0x5f0], R18 ;  /* 0x0005f01201007387 */ /* 0x0001e20000100a00 */
[----:B------:R-:W-:Y:S01]  /*3260*/  IADD3 R86, P5, R87, R130, RZ ;  /* 0x0000008257567210 */ /* 0x000fe20007fbe0ff */
[C---:B------:R-:W-:Y:S01]  /*3270*/  IMAD R9, R3.reuse, 0x24, RZ ;  /* 0x0000002403097824 */ /* 0x040fe200078e02ff */
[----:B------:R-:W-:Y:S01]  /*3280*/  LOP3.LUT R0, R2, 0x50, RZ, 0x3c, !PT ;  /* 0x0000005002007812 */ /* 0x000fe200078e3cff */
[C---:B------:R-:W-:Y:S01]  /*3290*/  IMAD R95, R3.reuse, 0x90, RZ ;  /* 0x00000090035f7824 */ /* 0x040fe200078e02ff */
[----:B------:R-:W-:Y:S01]  /*32a0*/  MOV R11, 0xff800000 ;  /* 0xff800000000b7802 */ /* 0x000fe20000000f00 */
[C---:B------:R-:W-:Y:S01]  /*32b0*/  IMAD R99, R3.reuse, 0x92, RZ ;  /* 0x0000009203637824 */ /* 0x040fe200078e02ff */
[----:B------:R-:W-:Y:S01]  /*32c0*/  MOV R13, RZ ;  /* 0x000000ff000d7202 */ /* 0x000fe20000000f00 */
[----:B------:R-:W-:-:S02]  /*32d0*/  IMAD R101, R3, 0x94, RZ ;  /* 0x0000009403657824 */ /* 0x000fc400078e02ff */
[----:B------:R-:W-:Y:S01]  /*32e0*/  IMAD R104, R3, 0x49, RZ ;  /* 0x0000004903687824 */ /* 0x000fe200078e02ff */
[----:B0-----:R-:W3:Y:S01]  /*32f0*/  LDL.LU.64 R18, [R1+0x7a0] ;  /* 0x0007a00001127983 */ /* 0x001ee20000300a00 */
[-C--:B------:R-:W-:Y:S01]  /*3300*/  LEA.HI.X.SX32 R89, R93, R131.reuse, 0x1, P3 ;  /* 0x000000835d597211 */ /* 0x080fe200018f0eff */
[C---:B------:R-:W-:Y:S02]  /*3310*/  IMAD R28, R3.reuse, 0x4a, RZ ;  /* 0x0000004a031c7824 */ /* 0x040fe400078e02ff */
[----:B------:R0:W-:Y:S01]  /*3320*/  STL.64 [R1+0x4e8], R16 ;  /* 0x0004e81001007387 */ /* 0x0001e20000100a00 */
[----:B------:R-:W-:Y:S01]  /*3330*/  LEA.HI.X.SX32 R87, R6, R131, 0x1, P5 ;  /* 0x0000008306577211 */ /* 0x000fe200028f0eff */
[C---:B------:R-:W-:Y:S02]  /*3340*/  IMAD R105, R3.reuse, 0x25, RZ ;  /* 0x0000002503697824 */ /* 0x040fe400078e02ff */
[C---:B------:R-:W-:Y:S02]  /*3350*/  IMAD R102, R3.reuse, 0x96, RZ ;  /* 0x0000009603667824 */ /* 0x040fe400078e02ff */
[----:B------:R-:W-:-:S02]  /*3360*/  IMAD R29, R3, 0x26, RZ ;  /* 0x00000026031d7824 */ /* 0x000fc400078e02ff */
[C---:B------:R-:W-:Y:S02]  /*3370*/  IMAD R30, R3.reuse, 0x4c, RZ ;  /* 0x0000004c031e7824 */ /* 0x040fe400078e02ff */
[C---:B------:R-:W-:Y:S01]  /*3380*/  IMAD R107, R3.reuse, 0x4b, RZ ;  /* 0x0000004b036b7824 */ /* 0x040fe200078e02ff */
[----:B0-----:R-:W4:Y:S01]  /*3390*/  LDL.LU R17, [R1+0x798] ;  /* 0x0007980001117983 */ /* 0x001f220000300800 */
[----:B------:R-:W-:Y:S01]  /*33a0*/  IADD3 R16, P2, R6, R130, RZ ;  /* 0x0000008206107210 */ /* 0x000fe20007f5e0ff */
[C---:B------:R-:W-:Y:S02]  /*33b0*/  IMAD R109, R3.reuse, 0x13, RZ ;  /* 0x00000013036d7824 */ /* 0x040fe400078e02ff */
[----:B------:R0:W-:Y:S01]  /*33c0*/  STL.64 [R1+0x4e0], R84 ;  /* 0x0004e05401007387 */ /* 0x0001e20000100a00 */
[C---:B------:R-:W-:Y:S02]  /*33d0*/  IMAD R103, R3.reuse, 0x98, RZ ;  /* 0x0000009803677824 */ /* 0x040fe400078e02ff */
[C---:B------:R-:W-:Y:S01]  /*33e0*/  IMAD R31, R3.reuse, 0x4e, RZ ;  /* 0x0000004e031f7824 */ /* 0x040fe200078e02ff */
[----:B------:R1:W-:Y:S01]  /*33f0*/  STL [R1+0x5e8], R16 ;  /* 0x0005e81001007387 */ /* 0x0003e20000100800 */
[----:B------:R-:W-:-:S02]  /*3400*/  IMAD R113, R3, 0x27, RZ ;  /* 0x0000002703717824 */ /* 0x000fc400078e02ff */
[C---:B------:R-:W-:Y:S02]  /*3410*/  IMAD R106, R3.reuse, 0x9a, RZ ;  /* 0x0000009a036a7824 */ /* 0x040fe400078e02ff */
[C---:B------:R-:W-:Y:S02]  /*3420*/  IMAD R108, R3.reuse, 0x9c, RZ ;  /* 0x0000009c036c7824 */ /* 0x040fe400078e02ff */
[C---:B------:R-:W-:Y:S01]  /*3430*/  IMAD R110, R3.reuse, 0x9e, RZ ;  /* 0x0000009e036e7824 */ /* 0x040fe200078e02ff */
[----:B0-----:R-:W-:Y:S01]  /*3440*/  IADD3 R84, P4, R90, R130, RZ ;  /* 0x000000825a547210 */ /* 0x001fe20007f9e0ff */
[----:B------:R-:W-:Y:S02]  /*3450*/  IMAD.MOV.U32 R90, RZ, RZ, R16 ;  /* 0x000000ffff5a7224 */ /* 0x000fe400078e0010 */
[C---:B------:R-:W-:Y:S01]  /*3460*/  IMAD R32, R3.reuse, 0xa, RZ ;  /* 0x0000000a03207824 */ /* 0x040fe200078e02ff */
[----:B------:R-:W-:Y:S01]  /*3470*/  LEA.HI.X.SX32 R85, R96, R131, 0x1, P4 ;  /* 0x0000008360557211 */ /* 0x000fe200020f0eff */
[----:B------:R-:W-:-:S02]  /*3480*/  IMAD R112, R3, 0x4d, RZ ;  /* 0x0000004d03707824 */ /* 0x000fc400078e02ff */
[C---:B------:R-:W-:Y:S02]  /*3490*/  IMAD R114, R3.reuse, 0x4f, RZ ;  /* 0x0000004f03727824 */ /* 0x040fe400078e02ff */
[C---:B------:R-:W-:Y:S02]  /*34a0*/  IMAD R115, R3.reuse, 0x5, RZ ;  /* 0x0000000503737824 */ /* 0x040fe400078e02ff */
[C---:B------:R-:W-:Y:S02]  /*34b0*/  IMAD R33, R3.reuse, 0x14, RZ ;  /* 0x0000001403217824 */ /* 0x040fe400078e02ff */
[C---:B------:R-:W-:Y:S02]  /*34c0*/  IMAD R34, R3.reuse, 0x28, RZ ;  /* 0x0000002803227824 */ /* 0x040fe400078e02ff */
[C---:B------:R-:W-:Y:S02]  /*34d0*/  IMAD R35, R3.reuse, 0x50, RZ ;  /* 0x0000005003237824 */ /* 0x040fe400078e02ff */
        /* <DEDUP_REMOVED lines=132> */
[----:B------:R-:W-:-:S02]  /*3d20*/  IMAD.SHL.U32 R79, R3, 0x2, RZ ;  /* 0x00000002034f7824 */ /* 0x000fc400078e00ff */
[----:B------:R-:W-:Y:S01]  /*3d30*/  IMAD.MOV.U32 R0, RZ, RZ, 0x3f800000 ;  /* 0x3f800000ff007424 */ /* 0x000fe200078e00ff */
[----:B----4-:R-:W-:Y:S02]  /*3d40*/  MOV R91, R17 ;  /* 0x00000011005b7202 */ /* 0x010fe40000000f00 */
[----:B------:R-:W-:Y:S01]  /*3d50*/  LEA.HI.X.SX32 R91, R5, R131, 0x1, P2 ;  /* 0x00000083055b7211 */ /* 0x000fe200010f0eff */
[----:B-1----:R-:W4:Y:S01]  /*3d60*/  LDL.LU.64 R16, [R1+0x790] ;  /* 0x0007900001107983 */ /* 0x002f220000300a00 */
[----:B------:R-:W-:-:S03]  /*3d70*/  IADD3 R90, P2, R7, R130, RZ ;  /* 0x00000082075a7210 */ /* 0x000fc60007f5e0ff */
[----:B------:R0:W-:Y:S04]  /*3d80*/  STL.64 [R1+0x670], R88 ;  /* 0x0006705801007387 */ /* 0x0001e80000100a00 */
[----:B------:R1:W-:Y:S04]  /*3d90*/  STL [R1+0x5ec], R91 ;  /* 0x0005ec5b01007387 */ /* 0x0003e80000100800 */
[----:B------:R5:W-:Y:S01]  /*3da0*/  STL.64 [R1+0x4d8], R86 ;  /* 0x0004d85601007387 */ /* 0x000be20000100a00 */
[----:B0-----:R-:W-:Y:S02]  /*3db0*/  IADD3 R88, P3, R92, R130, RZ ;  /* 0x000000825c587210 */ /* 0x001fe40007f7e0ff */
[----:B-1----:R-:W-:-:S02]  /*3dc0*/  LEA.HI.X.SX32 R91, R97, R131, 0x1, P2 ;  /* 0x00000083615b7211 */ /* 0x002fc400010f0eff */
[-C--:B------:R-:W-:Y:S02]  /*3dd0*/  LEA.HI.X.SX32 R89, R7, R131.reuse, 0x1, P3 ;  /* 0x0000008307597211 */ /* 0x080fe400018f0eff */
[-C--:B-----5:R-:W-:Y:S01]  /*3de0*/  IADD3 R86, P5, R94, R130.reuse, RZ ;  /* 0x000000825e567210 */ /* 0x0a0fe20007fbe0ff */
[----:B------:R0:W-:Y:S01]  /*3df0*/  STL.64 [R1+0x4d0], R84 ;  /* 0x0004d05401007387 */ /* 0x0001e20000100a00 */
[----:B------:R-:W-:Y:S02]  /*3e00*/  IADD3 R4, P2, R8, R130, RZ ;  /* 0x0000008208047210 */ /* 0x000fe40007f5e0ff */
[-C--:B------:R-:W-:Y:S01]  /*3e10*/  LEA.HI.X.SX32 R87, R98, R131.reuse, 0x1, P5 ;  /* 0x0000008362577211 */ /* 0x080fe200028f0eff */
[----:B------:R1:W-:Y:S01]  /*3e20*/  STL.64 [R1+0x4c8], R88 ;  /* 0x0004c85801007387 */ /* 0x0003e20000100a00 */
[----:B------:R-:W-:-:S03]  /*3e30*/  LEA.HI.X.SX32 R5, R100, R131, 0x1, P2 ;  /* 0x0000008364057211 */ /* 0x000fc600010f0eff */
[----:B------:R-:W-:Y:S04]  /*3e40*/  STL.64 [R1+0x5e0], R90 ;  /* 0x0005e05a01007387 */ /* 0x000fe80000100a00 */
[----:B------:R5:W-:Y:S01]  /*3e50*/  STL.64 [R1+0x4c0], R86 ;  /* 0x0004c05601007387 */ /* 0x000be20000100a00 */
[-C--:B0-----:R-:W-:Y:S02]  /*3e60*/  IADD3 R84, P4, R95, R130.reuse, RZ ;  /* 0x000000825f547210 */ /* 0x081fe40007f9e0ff */
[-C--:B-1----:R-:W-:Y:S01]  /*3e70*/  IADD3 R88, P3, R9, R130.reuse, RZ ;  /* 0x0000008209587210 */ /* 0x082fe20007f7e0ff */
[----:B------:R0:W-:Y:S01]  /*3e80*/  STL.64 [R1+0x6b0], R4 ;  /* 0x0006b00401007387 */ /* 0x0001e20000100a00 */
[----:B-----5:R-:W-:Y:S02]  /*3e90*/  IADD3 R86, P5, R22, R130, RZ ;  /* 0x0000008216567210 */ /* 0x020fe40007fbe0ff */
[----:B------:R-:W-:-:S02]  /*3ea0*/  LEA.HI.X.SX32 R89, R8, R131, 0x1, P3 ;  /* 0x0000008308597211 */ /* 0x000fc400018f0eff */
[-C--:B------:R-:W-:Y:S02]  /*3eb0*/  LEA.HI.X.SX32 R87, R9, R131.reuse, 0x1, P5 ;  /* 0x0000008309577211 */ /* 0x080fe400028f0eff */
[-C--:B0-----:R-:W-:Y:S02]  /*3ec0*/  IADD3 R4, P2, R99, R130.reuse, RZ ;  /* 0x0000008263047210 */ /* 0x081fe40007f5e0ff */
[-C--:B------:R-:W-:Y:S01]  /*3ed0*/  IADD3 R6, P3, R101, R130.reuse, RZ ;  /* 0x0000008265067210 */ /* 0x080fe20007f7e0ff */
[----:B------:R0:W-:Y:S01]  /*3ee0*/  STL.64 [R1+0x5d8], R86 ;  /* 0x0005d85601007387 */ /* 0x0001e20000100a00 */
[-C--:B------:R-:W-:Y:S02]  /*3ef0*/  LEA.HI.X.SX32 R85, R22, R131.reuse, 0x1, P4 ;  /* 0x0000008316557211 */ /* 0x080fe400020f0eff */
[-C--:B------:R-:W-:Y:S02]  /*3f00*/  LEA.HI.X.SX32 R5, R104, R131.reuse, 0x1, P2 ;  /* 0x0000008368057211 */ /* 0x080fe400010f0eff */
[C---:B------:R-:W-:Y:S01]  /*3f10*/  LEA.HI.X.SX32 R7, R28.reuse, R131, 0x1, P3 ;  /* 0x000000831c077211 */ /* 0x040fe200018f0eff */
[----:B------:R-:W-:Y:S01]  /*3f20*/  STL.64 [R1+0x668], R88 ;  /* 0x0006685801007387 */ /* 0x000fe20000100a00 */
[----:B0-----:R-:W-:-:S03]  /*3f30*/  IADD3 R86, P5, R28, R130, RZ ;  /* 0x000000821c567210 */ /* 0x001fc60007fbe0ff */
[----:B------:R0:W-:Y:S01]  /*3f40*/  STL.64 [R1+0x4b8], R84 ;  /* 0x0004b85401007387 */ /* 0x0001e20000100a00 */
[----:B------:R-:W-:-:S03]  /*3f50*/  LEA.HI.X.SX32 R87, R105, R131, 0x1, P5 ;  /* 0x0000008369577211 */ /* 0x000fc600028f0eff */
[----:B------:R-:W-:Y:S01]  /*3f60*/  STL.64 [R1+0x4b0], R4 ;  /* 0x0004b00401007387 */ /* 0x000fe20000100a00 */
[----:B------:R-:W-:-:S03]  /*3f70*/  IADD3 R8, P5, R29, R130, RZ ;  /* 0x000000821d087210 */ /* 0x000fc60007fbe0ff */
[----:B------:R1:W-:Y:S01]  /*3f80*/  STL.64 [R1+0x4a8], R6 ;  /* 0x0004a80601007387 */ /* 0x0003e20000100a00 */
[-C--:B0-----:R-:W-:Y:S02]  /*3f90*/  IADD3 R84, P4, R102, R130.reuse, RZ ;  /* 0x0000008266547210 */ /* 0x081fe40007f9e0ff */
[-C--:B------:R-:W-:Y:S02]  /*3fa0*/  LEA.HI.X.SX32 R9, R109, R131.reuse, 0x1, P5 ;  /* 0x000000836d097211 */ /* 0x080fe400028f0eff */
[-C--:B------:R-:W-:Y:S02]  /*3fb0*/  LEA.HI.X.SX32 R85, R107, R131.reuse, 0x1, P4 ;  /* 0x000000836b557211 */ /* 0x080fe400020f0eff */
[-C--:B-1----:R-:W-:Y:S01]  /*3fc0*/  IADD3 R6, P3, R30, R130.reuse, RZ ;  /* 0x000000821e067210 */ /* 0x082fe20007f7e0ff */
[----:B------:R-:W-:Y:S03]  /*3fd0*/  STL.64 [R1+0x5d0], R86 ;  /* 0x0005d05601007387 */ /* 0x000fe60000100a00 */
[----:B------:R-:W-:Y:S01]  /*3fe0*/  LEA.HI.X.SX32 R7, R29, R131, 0x1, P3 ;  /* 0x000000831d077211 */ /* 0x000fe200018f0eff */
[----:B------:R0:W-:Y:S01]  /*3ff0*/  STL.64 [R1+0x4a0], R84 ;  /* 0x0004a05401007387 */ /* 0x0001e20000100a00 */
[----:B------:R-:W-:-:S03]  /*4000*/  IADD3 R4, P2, R103, R130, RZ ;  /* 0x0000008267047210 */ /* 0x000fc60007f5e0ff */
[----:B------:R-:W-:Y:S04]  /*4010*/  STL.64 [R1+0x660], R8 ;  /* 0x0006600801007387 */ /* 0x000fe80000100a00 */
[----:B------:R1:W-:Y:S01]  /*4020*/  STL.64 [R1+0x5c8], R6 ;  /* 0x0005c80601007387 */ /* 0x0003e20000100a00 */
[----:B------:R-:W-:Y:S02]  /*4030*/  LEA.HI.X.SX32 R5, R30, R131, 0x1, P2 ;  /* 0x000000831e057211 */ /* 0x000fe400010f0eff */
[-C--:B0-----:R-:W-:Y:S02]  /*4040*/  IADD3 R84, P4, R106, R130.reuse, RZ ;  /* 0x000000826a547210 */ /* 0x081fe40007f9e0ff */
[----:B-1----:R-:W-:-:S04]  /*4050*/  IADD3 R6, P3, R31, R130, RZ ;  /* 0x000000821f067210 */ /* 0x002fc80007f7e0ff */
[----:B------:R-:W-:Y:S01]  /*4060*/  LEA.HI.X.SX32 R7, R113, R131, 0x1, P3 ;  /* 0x0000008371077211 */ /* 0x000fe200018f0eff */
[----:B------:R0:W-:Y:S01]  /*4070*/  STL.64 [R1+0x498], R4 ;  /* 0x0004980401007387 */ /* 0x0001e20000100a00 */
[----:B------:R-:W-:-:S03]  /*4080*/  IADD3 R8, P5, R108, R130, RZ ;  /* 0x000000826c087210 */ /* 0x000fc60007fbe0ff */
[----:B------:R1:W-:Y:S01]  /*4090*/  STL.64 [R1+0x5c0], R6 ;  /* 0x0005c00601007387 */ /* 0x0003e20000100a00 */
[-C--:B------:R-:W-:Y:S02]  /*40a0*/  LEA.HI.X.SX32 R85, R112, R131.reuse, 0x1, P4 ;  /* 0x0000008370557211 */ /* 0x080fe400020f0eff */
[-C--:B------:R-:W-:Y:S02]  /*40b0*/  LEA.HI.X.SX32 R9, R31, R131.reuse, 0x1, P5 ;  /* 0x000000831f097211 */ /* 0x080fe400028f0eff */
[-C--:B0-----:R-:W-:Y:S02]  /*40c0*/  IADD3 R4, P2, R110, R130.reuse, RZ ;  /* 0x000000826e047210 */ /* 0x081fe40007f5e0ff */
[-C--:B-1----:R-:W-:Y:S02]  /*40d0*/  IADD3 R6, P3, R32, R130.reuse, RZ ;  /* 0x0000008220067210 */ /* 0x082fe40007f7e0ff */
[-C--:B------:R-:W-:Y:S02]  /*40e0*/  LEA.HI.X.SX32 R5, R114, R131.reuse, 0x1, P2 ;  /* 0x0000008372057211 */ /* 0x080fe400010f0eff */
[----:B------:R-:W-:Y:S01]  /*40f0*/  LEA.HI.X.SX32 R7, R115, R131, 0x1, P3 ;  /* 0x0000008373077211 */ /* 0x000fe200018f0eff */
[----:B------:R-:W-:Y:S04]  /*4100*/  STL.64 [R1+0x490], R84 ;  /* 0x0004905401007387 */ /* 0x000fe80000100a00 */
[----:B------:R0:W-:Y:S04]  /*4110*/  STL.64 [R1+0x488], R8 ;  /* 0x0004880801007387 */ /* 0x0001e80000100a00 */
[----:B------:R1:W-:Y:S04]  /*4120*/  STL.64 [R1+0x480], R4 ;  /* 0x0004800401007387 */ /* 0x0003e80000100a00 */
[----:B------:R5:W-:Y:S01]  /*4130*/  STL.64 [R1+0x6d0], R6 ;  /* 0x0006d00601007387 */ /* 0x000be20000100a00 */
[----:B0-----:R-:W-:-:S02]  /*4140*/  IADD3 R8, P5, R33, R130, RZ ;  /* 0x0000008221087210 */ /* 0x001fc40007fbe0ff */
[-C--:B-1----:R-:W-:Y:S02]  /*4150*/  IADD3 R4, P2, R34, R130.reuse, RZ ;  /* 0x0000008222047210 */ /* 0x082fe40007f5e0ff */
[-C--:B------:R-:W-:Y:S02]  /*4160*/  LEA.HI.X.SX32 R9, R32, R131.reuse, 0x1, P5 ;  /* 0x0000008320097211 */ /* 0x080fe400028f0eff */
[-C--:B-----5:R-:W-:Y:S02]  /*4170*/  IADD3 R6, P3, R35, R130.reuse, RZ ;  /* 0x0000008223067210 */ /* 0x0a0fe40007f7e0ff */
[-C--:B------:R-:W-:Y:S02]  /*4180*/  LEA.HI.X.SX32 R5, R33, R131.reuse, 0x1, P2 ;  /* 0x0000008321057211 */ /* 0x080fe400010f0eff */
[----:B------:R-:W-:Y:S01]  /*4190*/  LEA.HI.X.SX32 R7, R34, R131, 0x1, P3 ;  /* 0x0000008322077211 */ /* 0x000fe200018f0eff */
[----:B------:R0:W-:Y:S01]  /*41a0*/  STL.64 [R1+0x6a8], R8 ;  /* 0x0006a80801007387 */ /* 0x0001e20000100a00 */
[----:B------:R-:W-:-:S03]  /*41b0*/  IADD3 R28, P4, R111, R130, RZ ;  /* 0x000000826f1c7210 */ /* 0x000fc60007f9e0ff */
[----:B------:R1:W-:Y:S01]  /*41c0*/  STL.64 [R1+0x658], R4 ;  /* 0x0006580401007387 */ /* 0x0003e20000100a00 */
[----:B------:R-:W-:-:S03]  /*41d0*/  LEA.HI.X.SX32 R29, R35, R131, 0x1, P4 ;  /* 0x00000083231d7211 */ /* 0x000fc600020f0eff */
[----:B------:R5:W-:Y:S01]  /*41e0*/  STL.64 [R1+0x5b8], R6 ;  /* 0x0005b80601007387 */ /* 0x000be20000100a00 */
[-C--:B0-----:R-:W-:Y:S02]  /*41f0*/  IADD3 R8, P5, R116, R130.reuse, RZ ;  /* 0x0000008274087210 */ /* 0x081fe40007fbe0ff */
[-C--:B-1----:R-:W-:Y:S02]  /*4200*/  IADD3 R4, P2, R117, R130.reuse, RZ ;  /* 0x0000008275047210 */ /* 0x082fe40007f5e0ff */
[-C--:B-----5:R-:W-:Y:S02]  /*4210*/  IADD3 R6, P3, R36, R130.reuse, RZ ;  /* 0x0000008224067210 */ /* 0x0a0fe40007f7e0ff */
[-C--:B------:R-:W-:Y:S02]  /*4220*/  LEA.HI.X.SX32 R9, R120, R131.reuse, 0x1, P5 ;  /* 0x0000008378097211 */ /* 0x080fe400028f0eff */
[-C--:B------:R-:W-:Y:S02]  /*4230*/  LEA.HI.X.SX32 R7, R121, R131.reuse, 0x1, P3 ;  /* 0x0000008379077211 */ /* 0x080fe400018f0eff */
[----:B------:R-:W-:Y:S01]  /*4240*/  LEA.HI.X.SX32 R5, R36, R131, 0x1, P2 ;  /* 0x0000008324057211 */ /* 0x000fe200010f0eff */
[----:B------:R0:W-:Y:S04]  /*4250*/  STL.64 [R1+0x478], R28 ;  /* 0x0004781c01007387 */ /* 0x0001e80000100a00 */
[----:B------:R1:W-:Y:S04]  /*4260*/  STL.64 [R1+0x470], R8 ;  /* 0x0004700801007387 */ /* 0x0003e80000100a00 */
[----:B------:R5:W-:Y:S01]  /*4270*/  STL.64 [R1+0x5b0], R6 ;  /* 0x0005b00601007387 */ /* 0x000be20000100a00 */
[----:B0-----:R-:W-:-:S03]  /*4280*/  IADD3 R28, P4, R118, R130, RZ ;  /* 0x00000082761c7210 */ /* 0x001fc60007f9e0ff */
[----:B------:R0:W-:Y:S01]  /*4290*/  STL.64 [R1+0x468], R4 ;  /* 0x0004680401007387 */ /* 0x0001e20000100a00 */
[-C--:B-1----:R-:W-:Y:S02]  /*42a0*/  IADD3 R8, P5, R119, R130.reuse, RZ ;  /* 0x0000008277087210 */ /* 0x082fe40007fbe0ff */
[-C--:B-----5:R-:W-:Y:S02]  /*42b0*/  IADD3 R6, P3, R37, R130.reuse, RZ ;  /* 0x0000008225067210 */ /* 0x0a0fe40007f7e0ff */
[-C--:B------:R-:W-:Y:S02]  /*42c0*/  LEA.HI.X.SX32 R29, R123, R131.reuse, 0x1, P4 ;  /* 0x000000837b1d7211 */ /* 0x080fe400020f0eff */
[C---:B0-----:R-:W-:Y:S02]  /*42d0*/  IADD3 R4, P2, R38.reuse, R130, RZ ;  /* 0x0000008226047210 */ /* 0x041fe40007f5e0ff */
[-C--:B------:R-:W-:Y:S02]  /*42e0*/  LEA.HI.X.SX32 R7, R125, R131.reuse, 0x1, P3 ;  /* 0x000000837d077211 */ /* 0x080fe400018f0eff */
[-C--:B------:R-:W-:Y:S01]  /*42f0*/  LEA.HI.X.SX32 R5, R37, R131.reuse, 0x1, P2 ;  /* 0x0000008325057211 */ /* 0x080fe200010f0eff */
[----:B------:R0:W-:Y:S01]  /*4300*/  STL.64 [R1+0x460], R28 ;  /* 0x0004601c01007387 */ /* 0x0001e20000100a00 */
[----:B------:R-:W-:-:S03]  /*4310*/  LEA.HI.X.SX32 R9, R38, R131, 0x1, P5 ;  /* 0x0000008326097211 */ /* 0x000fc600028f0eff */
[----:B------:R1:W-:Y:S04]  /*4320*/  STL.64 [R1+0x650], R6 ;  /* 0x0006500601007387 */ /* 0x0003e80000100a00 */
[----:B------:R5:W-:Y:S01]  /*4330*/  STL.64 [R1+0x5a8], R4 ;  /* 0x0005a80401007387 */ /* 0x000be20000100a00 */
[----:B0-----:R-:W-:-:S03]  /*4340*/  IADD3 R28, P4, R122, R130, RZ ;  /* 0x000000827a1c7210 */ /* 0x001fc60007f9e0ff */
[----:B------:R0:W-:Y:S01]  /*4350*/  STL.64 [R1+0x458], R8 ;  /* 0x0004580801007387 */ /* 0x0001e20000100a00 */
[-C--:B-1----:R-:W-:Y:S02]  /*4360*/  IADD3 R6, P3, R124, R130.reuse, RZ ;  /* 0x000000827c067210 */ /* 0x082fe40007f7e0ff */
[-C--:B-----5:R-:W-:Y:S02]  /*4370*/  IADD3 R4, P2, R39, R130.reuse, RZ ;  /* 0x0000008227047210 */ /* 0x0a0fe40007f5e0ff */
[-C--:B------:R-:W-:Y:S02]  /*4380*/  LEA.HI.X.SX32 R29, R128, R131.reuse, 0x1, P4 ;  /* 0x00000083801d7211 */ /* 0x080fe400020f0eff */
[----:B0-----:R-:W-:Y:S02]  /*4390*/  IADD3 R8, P5, R126, R130, RZ ;  /* 0x000000827e087210 */ /* 0x001fe40007fbe0ff */
[-C--:B------:R-:W-:Y:S02]  /*43a0*/  LEA.HI.X.SX32 R5, R129, R131.reuse, 0x1, P2 ;  /* 0x0000008381057211 */ /* 0x080fe400010f0eff */
[----:B------:R-:W-:-:S02]  /*43b0*/  LEA.HI.X.SX32 R7, R39, R131, 0x1, P3 ;  /* 0x0000008327077211 */ /* 0x000fc400018f0eff */
[----:B------:R-:W-:Y:S01]  /*43c0*/  LEA.HI.X.SX32 R9, R146, R131, 0x1, P5 ;  /* 0x0000008392097211 */ /* 0x000fe200028f0eff */
[----:B------:R-:W-:Y:S04]  /*43d0*/  STL.64 [R1+0x450], R28 ;  /* 0x0004501c01007387 */ /* 0x000fe80000100a00 */
[----:B------:R0:W-:Y:S04]  /*43e0*/  STL.64 [R1+0x5a0], R4 ;  /* 0x0005a00401007387 */ /* 0x0001e80000100a00 */
[----:B------:R1:W-:Y:S04]  /*43f0*/  STL.64 [R1+0x448], R6 ;  /* 0x0004480601007387 */ /* 0x0003e80000100a00 */
[----:B------:R5:W-:Y:S01]  /*4400*/  STL.64 [R1+0x440], R8 ;  /* 0x0004400801007387 */ /* 0x000be20000100a00 */
[----:B0-----:R-:W-:-:S02]  /*4410*/  IADD3 R4, P2, R40, R130, RZ ;  /* 0x0000008228047210 */ /* 0x001fc40007f5e0ff */
[CC--:B-1----:R-:W-:Y:S02]  /*4420*/  IADD3 R6, P3, R41.reuse, R130.reuse, RZ ;  /* 0x0000008229067210 */ /* 0x0c2fe40007f7e0ff */
        /* <DEDUP_REMOVED lines=16> */
[----:B------:R-:W-:Y:S04]  /*4530*/  STL.64 [R1+0x430], R4 ;  /* 0x0004300401007387 */ /* 0x000fe80000100a00 */
[----:B------:R1:W-:Y:S01]  /*4540*/  STL.64 [R1+0x590], R8 ;  /* 0x0005900801007387 */ /* 0x0003e20000100a00 */
[----:B0-----:R-:W-:-:S03]  /*4550*/  IADD3 R28, P4, R150, R130, RZ ;  /* 0x00000082961c7210 */ /* 0x001fc60007f9e0ff */
[----:B------:R0:W-:Y:S01]  /*4560*/  STL.64 [R1+0x428], R6 ;  /* 0x0004280601007387 */ /* 0x0001e20000100a00 */
[-C--:B------:R-:W-:Y:S02]  /*4570*/  LEA.HI.X.SX32 R29, R155, R131.reuse, 0x1, P4 ;  /* 0x000000839b1d7211 */ /* 0x080fe400020f0eff */
[CC--:B-1----:R-:W-:Y:S02]  /*4580*/  IADD3 R8, P5, R44.reuse, R130.reuse, RZ ;  /* 0x000000822c087210 */ /* 0x0c2fe40007fbe0ff */
[-C--:B0-----:R-:W-:Y:S02]  /*4590*/  IADD3 R6, P3, R45, R130.reuse, RZ ;  /* 0x000000822d067210 */ /* 0x081fe40007f7e0ff */
        /* <DEDUP_REMOVED lines=19> */
[-C--:B-1----:R-:W-:Y:S02]  /*46d0*/  IADD3 R6, P3, R47, R130.reuse, RZ ;  /* 0x000000822f067210 */ /* 0x082fe40007f7e0ff */
[-C--:B0-----:R-:W-:Y:S02]  /*46e0*/  IADD3 R8, P5, R48, R130.reuse, RZ ;  /* 0x0000008230087210 */ /* 0x081fe40007fbe0ff */
[-C--:B------:R-:W-:Y:S02]  /*46f0*/  LEA.HI.X.SX32 R7, R169, R131.reuse, 0x1, P3 ;  /* 0x00000083a9077211 */ /* 0x080fe400018f0eff */
[----:B------:R-:W-:Y:S01]  /*4700*/  LEA.HI.X.SX32 R9, R47, R131, 0x1, P5 ;  /* 0x000000832f097211 */ /* 0x000fe200028f0eff */
        /* <DEDUP_REMOVED lines=75> */
[----:B------:R0:W-:Y:S01]  /*4bc0*/  STL.64 [R1+0x3a0], R28 ;  /* 0x0003a01c01007387 */ /* 0x0001e20000100a00 */
[----:B------:R-:W-:-:S03]  /*4bd0*/  IADD3 R6, P3, R189, R130, RZ ;  /* 0x00000082bd067210 */ /* 0x000fc60007f7e0ff */
[----:B------:R-:W-:Y:S01]  /*4be0*/  STL.64 [R1+0x620], R4 ;  /* 0x0006200401007387 */ /* 0x000fe20000100a00 */
[----:B------:R-:W-:-:S03]  /*4bf0*/  LEA.HI.X.SX32 R7, R62, R131, 0x1, P3 ;  /* 0x000000833e077211 */ /* 0x000fc600018f0eff */
[----:B------:R1:W-:Y:S01]  /*4c00*/  STL.64 [R1+0x548], R8 ;  /* 0x0005480801007387 */ /* 0x0003e20000100a00 */
[----:B0-----:R-:W-:-:S04]  /*4c10*/  IADD3 R28, P4, R192, R130, RZ ;  /* 0x00000082c01c7210 */ /* 0x001fc80007f9e0ff */
[-C--:B------:R-:W-:Y:S02]  /*4c20*/  LEA.HI.X.SX32 R29, R200, R131.reuse, 0x1, P4 ;  /* 0x00000083c81d7211 */ /* 0x080fe400020f0eff */
[-C--:B-1----:R-:W-:Y:S01]  /*4c30*/  IADD3 R8, P5, R63, R130.reuse, RZ ;  /* 0x000000823f087210 */ /* 0x082fe20007fbe0ff */
[----:B------:R0:W-:Y:S03]  /*4c40*/  STL.64 [R1+0x398], R6 ;  /* 0x0003980601007387 */ /* 0x0001e60000100a00 */
[----:B------:R-:W-:Y:S01]  /*4c50*/  LEA.HI.X.SX32 R9, R201, R131, 0x1, P5 ;  /* 0x00000083c9097211 */ /* 0x000fe200028f0eff */
[----:B------:R-:W-:Y:S01]  /*4c60*/  STL.64 [R1+0x390], R28 ;  /* 0x0003901c01007387 */ /* 0x000fe20000100a00 */
[----:B------:R-:W-:-:S03]  /*4c70*/  IADD3 R4, P2, R194, R130, RZ ;  /* 0x00000082c2047210 */ /* 0x000fc60007f5e0ff */
[----:B------:R1:W-:Y:S01]  /*4c80*/  STL.64 [R1+0x540], R8 ;  /* 0x0005400801007387 */ /* 0x0003e20000100a00 */
[----:B------:R-:W-:Y:S02]  /*4c90*/  LEA.HI.X.SX32 R5, R63, R131, 0x1, P2 ;  /* 0x000000833f057211 */ /* 0x000fe400010f0eff */
[----:B0-----:R-:W-:-:S04]  /*4ca0*/  IADD3 R6, P3, R196, R130, RZ ;  /* 0x00000082c4067210 */ /* 0x001fc80007f7e0ff */
[-C--:B------:R-:W-:Y:S02]  /*4cb0*/  LEA.HI.X.SX32 R7, R204, R131.reuse, 0x1, P3 ;  /* 0x00000083cc077211 */ /* 0x080fe400018f0eff */
[-C--:B-1----:R-:W-:Y:S01]  /*4cc0*/  IADD3 R8, P5, R64, R130.reuse, RZ ;  /* 0x0000008240087210 */ /* 0x082fe20007fbe0ff */
[----:B------:R0:W-:Y:S03]  /*4cd0*/  STL.64 [R1+0x388], R4 ;  /* 0x0003880401007387 */ /* 0x0001e60000100a00 */
[----:B------:R-:W-:Y:S01]  /*4ce0*/  LEA.HI.X.SX32 R9, R205, R131, 0x1, P5 ;  /* 0x00000083cd097211 */ /* 0x000fe200028f0eff */
        /* <DEDUP_REMOVED lines=60> */
[----:B-----5:R-:W-:Y:S02]  /*50b0*/  IADD3 R4, P2, R75, R130, RZ ;  /* 0x000000824b047210 */ /* 0x020fe40007f5e0ff */
[-C--:B------:R-:W-:Y:S02]  /*50c0*/  LEA.HI.X.SX32 R7, R244, R131.reuse, 0x1, P3 ;  /* 0x00000083f4077211 */ /* 0x080fe400018f0eff */
[-C--:B------:R-:W-:Y:S02]  /*50d0*/  LEA.HI.X.SX32 R5, R245, R131.reuse, 0x1, P2 ;  /* 0x00000083f5057211 */ /* 0x080fe400010f0eff */
[----:B------:R-:W-:Y:S01]  /*50e0*/  LEA.HI.X.SX32 R9, R75, R131, 0x1, P5 ;  /* 0x000000834b097211 */ /* 0x000fe200028f0eff */
[----:B------:R0:W-:Y:S01]  /*50f0*/  STL.64 [R1+0x338], R28 ;  /* 0x0003381c01007387 */ /* 0x0001e20000100a00 */
[----:B------:R-:W-:-:S03]  /*5100*/  IMAD R84, R3, 0x1f, RZ ;  /* 0x0000001f03547824 */ /* 0x000fc600078e02ff */
        /* <DEDUP_REMOVED lines=10> */
[----:B------:R-:W-:Y:S01]  /*51b0*/  IADD3 R6, P3, R241, R130, RZ ;  /* 0x00000082f1067210 */ /* 0x000fe20007f7e0ff */
[----:B------:R-:W-:-:S02]  /*51c0*/  IMAD R85, R3, 0x7d, RZ ;  /* 0x0000007d03557824 */ /* 0x000fc400078e02ff */
[----:B------:R-:W-:Y:S01]  /*51d0*/  STL.64 [R1+0x600], R4 ;  /* 0x0006000401007387 */ /* 0x000fe20000100a00 */
[----:B------:R-:W-:-:S03]  /*51e0*/  IMAD R84, R3, 0x3f, RZ ;  /* 0x0000003f03547824 */ /* 0x000fc600078e02ff */
[----:B------:R1:W-:Y:S01]  /*51f0*/  STL.64 [R1+0x508], R8 ;  /* 0x0005080801007387 */ /* 0x0003e20000100a00 */
[----:B------:R-:W-:Y:S02]  /*5200*/  LEA.HI.X.SX32 R7, R77, R131, 0x1, P3 ;  /* 0x000000834d077211 */ /* 0x000fe400018f0eff */
[----:B0-----:R-:W-:-:S04]  /*5210*/  IADD3 R28, P4, R248, R130, RZ ;  /* 0x00000082f81c7210 */ /* 0x001fc80007f9e0ff */
[-C--:B------:R-:W-:Y:S02]  /*5220*/  LEA.HI.X.SX32 R29, R85, R131.reuse, 0x1, P4 ;  /* 0x00000083551d7211 */ /* 0x080fe400020f0eff */
[----:B-1----:R-:W-:Y:S01]  /*5230*/  IADD3 R8, P5, R78, R130, RZ ;  /* 0x000000824e087210 */ /* 0x002fe20007fbe0ff */
[----:B------:R-:W-:Y:S03]  /*5240*/  STL.64 [R1+0x318], R6 ;  /* 0x0003180601007387 */ /* 0x000fe60000100a00 */
[----:B------:R-:W-:Y:S01]  /*5250*/  LEA.HI.X.SX32 R9, R84, R131, 0x1, P5 ;  /* 0x0000008354097211 */ /* 0x000fe200028f0eff */
[----:B------:R-:W-:Y:S01]  /*5260*/  STL.64 [R1+0x310], R28 ;  /* 0x0003101c01007387 */ /* 0x000fe20000100a00 */
[----:B------:R-:W-:-:S03]  /*5270*/  IMAD.SHL.U32 R84, R3, 0x4, RZ ;  /* 0x0000000403547824 */ /* 0x000fc600078e00ff */
[----:B------:R0:W-:Y:S01]  /*5280*/  STL.64 [R1+0x500], R8 ;  /* 0x0005000801007387 */ /* 0x0001e20000100a00 */
[-C--:B------:R-:W-:Y:S02]  /*5290*/  IADD3 R4, P2, R252, R130.reuse, RZ ;  /* 0x00000082fc047210 */ /* 0x080fe40007f5e0ff */
[----:B0-----:R-:W-:-:S04]  /*52a0*/  LEA R8, P5, R3, R130, 0x3 ;  /* 0x0000008203087211 */ /* 0x001fc800078a18ff */
[-C--:B------:R-:W-:Y:S02]  /*52b0*/  LEA.HI.X.SX32 R9, R84, R131.reuse, 0x1, P5 ;  /* 0x0000008354097211 */ /* 0x080fe400028f0eff */
[----:B------:R-:W0:Y:S01]  /*52c0*/  S2R R84, SR_TID.X ;  /* 0x0000000000547919 */ /* 0x000e220000002100 */
[-C--:B------:R-:W-:Y:S02]  /*52d0*/  LEA.HI.X.SX32 R5, R78, R131.reuse, 0x1, P2 ;  /* 0x000000834e057211 */ /* 0x080fe400010f0eff */
[CC--:B------:R-:W-:Y:S01]  /*52e0*/  LEA R28, P4, R3.reuse, R130.reuse, 0x2 ;  /* 0x00000082031c7211 */ /* 0x0c0fe200078810ff */
[----:B------:R-:W-:Y:S01]  /*52f0*/  IMAD.SHL.U32 R86, R3, 0x8, RZ ;  /* 0x0000000803567824 */ /* 0x000fe200078e00ff */
[C---:B------:R-:W-:Y:S01]  /*5300*/  IADD3 R6, P3, R79.reuse, R130, RZ ;  /* 0x000000824f067210 */ /* 0x040fe20007f7e0ff */
[----:B------:R1:W-:Y:S01]  /*5310*/  STL.64 [R1+0x308], R4 ;  /* 0x0003080401007387 */ /* 0x0003e20000100a00 */
[-C--:B------:R-:W-:Y:S02]  /*5320*/  LEA.HI.X.SX32 R29, R79, R131.reuse, 0x1, P4 ;  /* 0x000000834f1d7211 */ /* 0x080fe400020f0eff */
[C---:B------:R-:W-:Y:S01]  /*5330*/  LEA.HI.X.SX32 R7, R3.reuse, R131, 0x1, P3 ;  /* 0x0000008303077211 */ /* 0x040fe200018f0eff */
[----:B------:R-:W-:-:S02]  /*5340*/  IMAD R85, R3, 0xfe, RZ ;  /* 0x000000fe03557824 */ /* 0x000fc400078e02ff */
[----:B------:R5:W-:Y:S01]  /*5350*/  STL.64 [R1+0x6e8], R28 ;  /* 0x0006e81c01007387 */ /* 0x000be20000100a00 */
[----:B-1----:R-:W-:-:S03]  /*5360*/  LEA R4, P2, R3, R130, 0x4 ;  /* 0x0000008203047211 */ /* 0x002fc600078420ff */
[----:B------:R1:W-:Y:S01]  /*5370*/  STL.64 [R1+0x6d8], R8 ;  /* 0x0006d80801007387 */ /* 0x0003e20000100a00 */
[----:B------:R-:W-:-:S03]  /*5380*/  LEA.HI.X.SX32 R5, R86, R131, 0x1, P2 ;  /* 0x0000008356057211 */ /* 0x000fc600010f0eff */
[----:B------:R-:W-:Y:S01]  /*5390*/  STL.64 [R1+0x6f0], R6 ;  /* 0x0006f00601007387 */ /* 0x000fe20000100a00 */
[----:B------:R-:W-:Y:S01]  /*53a0*/  MOV R88, c[0x0][0x1a4] ;  /* 0x0000690000587a02 */ /* 0x000fe20000000f00 */
[----:B------:R-:W-:Y:S01]  /*53b0*/  IMAD.MOV.U32 R86, RZ, RZ, c[0x0][0x1a4] ;  /* 0x00006900ff567624 */ /* 0x000fe200078e00ff */
[----:B0-----:R-:W-:Y:S01]  /*53c0*/  LOP3.LUT R25, R25, 0x10, R84, 0x78, !PT ;  /* 0x0000001019197812 */ /* 0x001fe200078e7854 */
[----:B------:R0:W-:Y:S01]  /*53d0*/  STL.64 [R1+0x6b8], R4 ;  /* 0x0006b80401007387 */ /* 0x0001e20000100a00 */
[----:B------:R-:W-:Y:S01]  /*53e0*/  MOV R84, c[0x0][0x1a4] ;  /* 0x0000690000547a02 */ /* 0x000fe20000000f00 */
[----:B------:R-:W-:Y:S01]  /*53f0*/  IMAD.SHL.U32 R88, R88, 0x10, RZ ;  /* 0x0000001058587824 */ /* 0x000fe200078e00ff */
[CC--:B-----5:R-:W-:Y:S01]  /*5400*/  LEA R28, P4, R3.reuse, R130.reuse, 0x5 ;  /* 0x00000082031c7211 */ /* 0x0e0fe200078828ff */
[----:B------:R-:W-:Y:S01]  /*5410*/  IMAD.SHL.U32 R86, R86, 0x20, RZ ;  /* 0x0000002056567824 */ /* 0x000fe200078e00ff */
[-C--:B-1----:R-:W-:Y:S01]  /*5420*/  LEA R8, P5, R3, R130.reuse, 0x6 ;  /* 0x0000008203087211 */ /* 0x082fe200078a30ff */
[----:B------:R-:W-:Y:S01]  /*5430*/  IMAD R84, R84, 0x7f, RZ ;  /* 0x0000007f54547824 */ /* 0x000fe200078e02ff */
[-C--:B0-----:R-:W-:Y:S01]  /*5440*/  IADD3 R4, P2, R85, R130.reuse, RZ ;  /* 0x0000008255047210 */ /* 0x081fe20007f5e0ff */
[----:B------:R-:W-:Y:S01]  /*5450*/  IMAD.MOV.U32 R85, RZ, RZ, c[0x0][0x1a4] ;  /* 0x00006900ff557624 */ /* 0x000fe200078e00ff */
[----:B------:R-:W-:-:S02]  /*5460*/  LEA R6, P3, R3, R130, 0x7 ;  /* 0x0000008203067211 */ /* 0x000fc400078638ff */
[-C--:B------:R-:W-:Y:S02]  /*5470*/  LEA.HI.X.SX32 R29, R88, R131.reuse, 0x1, P4 ;  /* 0x00000083581d7211 */ /* 0x080fe400020f0eff */
[----:B------:R-:W-:Y:S02]  /*5480*/  SHF.L.U32 R85, R85, 0x6, RZ ;  /* 0x0000000655557819 */ /* 0x000fe400000006ff */
[-C--:B------:R-:W-:Y:S02]  /*5490*/  LEA.HI.X.SX32 R9, R86, R131.reuse, 0x1, P5 ;  /* 0x0000008356097211 */ /* 0x080fe400028f0eff */
[-C--:B------:R-:W-:Y:S02]  /*54a0*/  LEA.HI.X.SX32 R7, R85, R131.reuse, 0x1, P3 ;  /* 0x0000008355077211 */ /* 0x080fe400018f0eff */
[----:B------:R-:W-:Y:S01]  /*54b0*/  LEA.HI.X.SX32 R5, R84, R131, 0x1, P2 ;  /* 0x0000008354057211 */ /* 0x000fe200010f0eff */
[----:B------:R-:W-:Y:S01]  /*54c0*/  STL.64 [R1+0x678], R28 ;  /* 0x0006781c01007387 */ /* 0x000fe20000100a00 */
[----:B----4-:R-:W-:-:S03]  /*54d0*/  LOP3.LUT R3, R17, 0x40, RZ, 0x3c, !PT ;  /* 0x0000004011037812 */ /* 0x010fc600078e3cff */
[----:B------:R-:W-:Y:S01]  /*54e0*/  STL.64 [R1+0x5f8], R8 ;  /* 0x0005f80801007387 */ /* 0x000fe20000100a00 */
[----:B------:R-:W-:-:S03]  /*54f0*/  LOP3.LUT R3, R25, 0x20, RZ, 0x3c, !PT ;  /* 0x0000002019037812 */ /* 0x000fc600078e3cff */
[----:B------:R-:W-:Y:S01]  /*5500*/  STL.64 [R1+0x4f8], R6 ;  /* 0x0004f80601007387 */ /* 0x000fe20000100a00 */
[----:B------:R-:W-:-:S03]  /*5510*/  CS2R R56, SRZ ;  /* 0x0000000000387805 */ /* 0x000fc6000001ff00 */
[----:B------:R0:W-:Y:S01]  /*5520*/  STL.64 [R1+0x300], R4 ;  /* 0x0003000401007387 */ /* 0x0001e20000100a00 */
        /* <DEDUP_REMOVED lines=10> */
[----:B0-----:R-:W-:Y:S01]  /*55d0*/  LOP3.LUT R4, R17, 0x20, RZ, 0x3c, !PT ;  /* 0x0000002011047812 */ /* 0x001fe200078e3cff */
[----:B------:R-:W-:Y:S01]  /*55e0*/  CS2R R78, SRZ ;  /* 0x00000000004e7805 */ /* 0x000fe2000001ff00 */
[----:B---3--:R-:W-:Y:S01]  /*55f0*/  LOP3.LUT R5, R19, 0x40, RZ, 0x3c, !PT ;  /* 0x0000004013057812 */ /* 0x008fe200078e3cff */
[----:B------:R-:W-:Y:S01]  /*5600*/  CS2R R64, SRZ ;  /* 0x0000000000407805 */ /* 0x000fe2000001ff00 */
[----:B------:R-:W-:Y:S01]  /*5610*/  LOP3.LUT R4, R18, 0x20, RZ, 0x3c, !PT ;  /* 0x0000002012047812 */ /* 0x000fe200078e3cff */
[----:B------:R-:W-:Y:S01]  /*5620*/  CS2R R66, SRZ ;  /* 0x0000000000427805 */ /* 0x000fe2000001ff00 */
[----:B------:R-:W-:-:S02]  /*5630*/  LOP3.LUT R252, R17, 0x60, RZ, 0x3c, !PT ;  /* 0x0000006011fc7812 */ /* 0x000fc400078e3cff */
[C---:B------:R-:W-:Y:S02]  /*5640*/  LOP3.LUT R5, R25.reuse, 0x40, RZ, 0x3c, !PT ;  /* 0x0000004019057812 */ /* 0x040fe400078e3cff */
[----:B------:R-:W-:Y:S02]  /*5650*/  LOP3.LUT R4, R25, 0x60, RZ, 0x3c, !PT ;  /* 0x0000006019047812 */ /* 0x000fe400078e3cff */
[----:B--2---:R-:W-:Y:S02]  /*5660*/  LOP3.LUT R3, R20, 0x40, RZ, 0x3c, !PT ;  /* 0x0000004014037812 */ /* 0x004fe400078e3cff */
.L_x_1:
[----:B------:R-:W2:Y:S04]  /*5670*/  LDL.64 R38, [R1+0x6c8] ;  /* 0x0006c80001267983 */ /* 0x000ea80000100a00 */
[----:B------:R-:W3:Y:S04]  /*5680*/  LDL.64 R32, [R1+0x6f0] ;  /* 0x0006f00001207983 */ /* 0x000ee80000100a00 */
[----:B------:R-:W4:Y:S04]  /*5690*/  LDL.64 R28, [R1+0x6e0] ;  /* 0x0006e000011c7983 */ /* 0x000f280000100a00 */
[----:B------:R-:W5:Y:S04]  /*56a0*/  LDL.64 R54, [R1+0x6b8] ;  /* 0x0006b80001367983 */ /* 0x000f680000100a00 */
[----:B------:R-:W5:Y:S04]  /*56b0*/  LDL.64 R50, [R1+0x6b0] ;  /* 0x0006b00001327983 */ /* 0x000f680000100a00 */
[----:B------:R-:W5:Y:S04]  /*56c0*/  LDL.64 R8, [R1+0x6d8] ;  /* 0x0006d80001087983 */ /* 0x000f680000100a00 */
[----:B------:R-:W5:Y:S04]  /*56d0*/  LDL.64 R42, [R1+0x6a8] ;  /* 0x0006a800012a7983 */ /* 0x000f680000100a00 */
[----:B------:R-:W5:Y:S01]  /*56e0*/  LDL.64 R30, [R1+0x6e8] ;  /* 0x0006e800011e7983 */ /* 0x000f620000100a00 */
[----:B------:R-:W-:-:S03]  /*56f0*/  IMAD.WIDE R4, R23, 0x2, R130 ;  /* 0x0000000217047825 */ /* 0x000fc600078e0282 */
[----:B------:R-:W5:Y:S04]  /*5700*/  LDL.64 R46, [R1+0x690] ;  /* 0x00069000012e7983 */ /* 0x000f680000100a00 */
[----:B------:R2:W5:Y:S04]  /*5710*/  LDG.E.U16 R3, [R4.64] ;  /* 0x0000000404037981 */ /* 0x000568000c1e1500 */
[----:B------:R-:W5:Y:S04]  /*5720*/  LDL.64 R44, [R1+0x688] ;  /* 0x00068800012c7983 */ /* 0x000f680000100a00 */
        /* <DEDUP_REMOVED lines=51> */
[----:B------:R-:W5:Y:S01]  /*5a60*/  LDL.64 R248, [R1+0x48] ;  /* 0x0000480001f87983 */ /* 0x000f620000100a00 */
[----:B--2---:R-:W-:-:S04]  /*5a70*/  IMAD.WIDE R4, R23, 0x2, R38 ;  /* 0x0000000217047825 */ /* 0x004fc800078e0226 */
[C---:B---3--:R-:W-:Y:S01]  /*5a80*/  IMAD.WIDE R98, R23.reuse, 0x2, R32 ;  /* 0x0000000217627825 */ /* 0x048fe200078e0220 */
[----:B------:R5:W2:Y:S03]  /*5a90*/  LDG.E.U16 R49, [R4.64] ;  /* 0x0000000404317981 */ /* 0x000aa6000c1e1500 */
[C---:B----4-:R-:W-:Y:S01]  /*5aa0*/  IMAD.WIDE R28, R23.reuse, 0x2, R28 ;  /* 0x00000002171c7825 */ /* 0x050fe200078e021c */
[----:B------:R-:W3:Y:S04]  /*5ab0*/  LDL.64 R32, [R1+0x698] ;  /* 0x0006980001207983 */ /* 0x000ee80000100a00 */
[----:B------:R0:W4:Y:S01]  /*5ac0*/  LDG.E.U16 R153, [R28.64] ;  /* 0x000000041c997981 */ /* 0x000122000c1e1500 */
[----:B-----5:R-:W-:-:S03]  /*5ad0*/  IMAD.WIDE R4, R23, 0x2, R54 ;  /* 0x0000000217047825 */ /* 0x020fc600078e0236 */
[----:B------:R-:W5:Y:S01]  /*5ae0*/  LDL.64 R54, [R1+0x660] ;  /* 0x0006600001367983 */ /* 0x000f620000100a00 */
[----:B------:R-:W-:-:S03]  /*5af0*/  IMAD.WIDE R8, R23, 0x2, R8 ;  /* 0x0000000217087825 */ /* 0x000fc600078e0208 */
[----:B------:R1:W2:Y:S01]  /*5b00*/  LDG.E.U16 R5, [R4.64] ;  /* 0x0000000404057981 */ /* 0x0002a2000c1e1500 */
[----:B0-----:R-:W-:-:S03]  /*5b10*/  IMAD.WIDE R28, R23, 0x2, R50 ;  /* 0x00000002171c7825 */ /* 0x001fc600078e0232 */
[----:B------:R0:W2:Y:S04]  /*5b20*/  LDG.E.U16 R111, [R8.64] ;  /* 0x00000004086f7981 */ /* 0x0000a8000c1e1500 */
[----:B------:R-:W2:Y:S01]  /*5b30*/  LDL.64 R50, [R1+0x658] ;  /* 0x0006580001327983 */ /* 0x000ea20000100a00 */
[----:B------:R-:W-:-:S03]  /*5b40*/  IMAD.WIDE R30, R23, 0x2, R30 ;  /* 0x00000002171e7825 */ /* 0x000fc600078e021e */
[----:B------:R1:W2:Y:S01]  /*5b50*/  LDG.E.U16 R97, [R28.64] ;  /* 0x000000041c617981 */ /* 0x0002a2000c1e1500 */
[----:B0-----:R-:W-:-:S03]  /*5b60*/  IMAD.WIDE R8, R23, 0x2, R42 ;  /* 0x0000000217087825 */ /* 0x001fc600078e022a */
[----:B------:R-:W2:Y:S04]  /*5b70*/  LDL.64 R42, [R1+0x650] ;  /* 0x00065000012a7983 */ /* 0x000ea80000100a00 */
[----:B------:R0:W4:Y:S01]  /*5b80*/  LDG.E.U16 R39, [R30.64] ;  /* 0x000000041e277981 */ /* 0x000122000c1e1500 */
[----:B-1----:R-:W-:-:S03]  /*5b90*/  IMAD.WIDE R28, R23, 0x2, R44 ;  /* 0x00000002171c7825 */ /* 0x002fc600078e022c */
[----:B------:R1:W4:Y:S04]  /*5ba0*/  LDG.E.U16 R101, [R8.64] ;  /* 0x0000000408657981 */ /* 0x000328000c1e1500 */
[----:B------:R5:W4:Y:S01]  /*5bb0*/  LDG.E.U16 R48, [R28.64] ;  /* 0x000000041c307981 */ /* 0x000b22000c1e1500 */
[----:B0-----:R-:W-:-:S03]  /*5bc0*/  IMAD.WIDE R30, R23, 0x2, R46 ;  /* 0x00000002171e7825 */ /* 0x001fc600078e022e */
[----:B------:R-:W4:Y:S01]  /*5bd0*/  LDL.64 R46, [R1+0x630] ;  /* 0x00063000012e7983 */ /* 0x000f220000100a00 */
[----:B-1----:R-:W-:-:S03]  /*5be0*/  IMAD.WIDE R8, R23, 0x2, R40 ;  /* 0x0000000217087825 */ /* 0x002fc600078e0228 */
[----:B------:R0:W4:Y:S01]  /*5bf0*/  LDG.E.U16 R94, [R30.64] ;  /* 0x000000041e5e7981 */ /* 0x000122000c1e1500 */
[----:B------:R-:W-:-:S03]  /*5c00*/  IMAD.WIDE R6, R23, 0x2, R6 ;  /* 0x0000000217067825 */ /* 0x000fc600078e0206 */
[----:B------:R-:W4:Y:S04]  /*5c10*/  LDL.64 R44, [R1+0x628] ;  /* 0x00062800012c7983 */ /* 0x000f280000100a00 */
[----:B------:R1:W4:Y:S01]  /*5c20*/  LDG.E.U16 R95, [R6.64] ;  /* 0x00000004065f7981 */ /* 0x000322000c1e1500 */
[----:B0-----:R-:W-:-:S03]  /*5c30*/  IMAD.WIDE R30, R23, 0x2, R90 ;  /* 0x00000002171e7825 */ /* 0x001fc600078e025a */
[----:B------:R-:W4:Y:S04]  /*5c40*/  LDL.64 R90, [R1+0x610] ;  /* 0x00061000015a7983 */ /* 0x000f280000100a00 */
[----:B------:R-:W4:Y:S01]  /*5c50*/  LDL.64 R40, [R1+0x620] ;  /* 0x0006200001287983 */ /* 0x000f220000100a00 */
[----:B------:R-:W-:-:S03]  /*5c60*/  IMAD.WIDE R112, R23, 0x2, R92 ;  /* 0x0000000217707825 */ /* 0x000fc600078e025c */
[----:B------:R4:W4:Y:S04]  /*5c70*/  LDG.E.U16 R38, [R30.64] ;  /* 0x000000041e267981 */ /* 0x000928000c1e1500 */
[----:B------:R0:W4:Y:S01]  /*5c80*/  LDG.E.U16 R98, [R98.64] ;  /* 0x0000000462627981 */ /* 0x000122000c1e1500 */
[----:B---3--:R-:W-:-:S03]  /*5c90*/  IMAD.WIDE R32, R23, 0x2, R32 ;  /* 0x0000000217207825 */ /* 0x008fc600078e0220 */
[----:B------:R3:W3:Y:S04]  /*5ca0*/  LDG.E.U16 R112, [R112.64] ;  /* 0x0000000470707981 */ /* 0x0006e8000c1e1500 */
[----:B------:R0:W3:Y:S01]  /*5cb0*/  LDG.E.U16 R110, [R32.64] ;  /* 0x00000004206e7981 */ /* 0x0000e2000c1e1500 */
[----:B-----5:R-:W-:-:S03]  /*5cc0*/  IMAD.WIDE R28, R23, 0x2, R54 ;  /* 0x00000002171c7825 */ /* 0x020fc600078e0236 */
[----:B------:R-:W5:Y:S01]  /*5cd0*/  LDL.64 R54, [R1+0x608] ;  /* 0x0006080001367983 */ /* 0x000f620000100a00 */
[----:B-1----:R-:W-:-:S03]  /*5ce0*/  IMAD.WIDE R6, R23, 0x2, R52 ;  /* 0x0000000217067825 */ /* 0x002fc600078e0234 */
[----:B------:R-:W3:Y:S04]  /*5cf0*/  LDL.64 R52, [R1+0x638] ;  /* 0x0006380001347983 */ /* 0x000ee80000100a00 */
[----:B0-----:R2:W3:Y:S04]  /*5d00*/  LDG.E.U16 R33, [R8.64] ;  /* 0x0000000408217981 */ /* 0x0014e8000c1e1500 */
[----:B------:R0:W3:Y:S04]  /*5d10*/  LDG.E.U16 R152, [R6.64] ;  /* 0x0000000406987981 */ /* 0x0000e8000c1e1500 */
[----:B------:R1:W3:Y:S01]  /*5d20*/  LDG.E.U16 R125, [R28.64] ;  /* 0x000000041c7d7981 */ /* 0x0002e2000c1e1500 */
[----:B--2---:R-:W-:-:S03]  /*5d30*/  IMAD.WIDE R8, R23, 0x2, R50 ;  /* 0x0000000217087825 */ /* 0x004fc600078e0232 */
[----:B------:R-:W2:Y:S01]  /*5d40*/  LDL.64 R50, [R1+0x5f8] ;  /* 0x0005f80001327983 */ /* 0x000ea20000100a00 */
[----:B0-----:R-:W-:-:S03]  /*5d50*/  IMAD.WIDE R6, R23, 0x2, R36 ;  /* 0x0000000217067825 */ /* 0x001fc600078e0224 */
[----:B------:R0:W2:Y:S01]  /*5d60*/  LDG.E.U16 R109, [R8.64] ;  /* 0x00000004086d7981 */ /* 0x0000a2000c1e1500 */
[----:B-1----:R-:W-:-:S03]  /*5d70*/  IMAD.WIDE R28, R23, 0x2, R102 ;  /* 0x00000002171c7825 */ /* 0x002fc600078e0266 */
[----:B------:R1:W2:Y:S04]  /*5d80*/  LDG.E.U16 R4, [R6.64] ;  /* 0x0000000406047981 */ /* 0x0002a8000c1e1500 */
[----:B------:R-:W2:Y:S04]  /*5d90*/  LDL.64 R102, [R1+0x5d8] ;  /* 0x0005d80001667983 */ /* 0x000ea80000100a00 */
[----:B------:R-:W2:Y:S01]  /*5da0*/  LDL.64 R36, [R1+0x618] ;  /* 0x0006180001247983 */ /* 0x000ea20000100a00 */
[----:B-1----:R-:W-:-:S03]  /*5db0*/  IMAD.WIDE R6, R23, 0x2, R42 ;  /* 0x0000000217067825 */ /* 0x002fc600078e022a */
[----:B------:R-:W2:Y:S01]  /*5dc0*/  LDL.64 R42, [R1+0x5f0] ;  /* 0x0005f000012a7983 */ /* 0x000ea20000100a00 */
[----:B0-----:R-:W-:-:S03]  /*5dd0*/  IMAD.WIDE R8, R23, 0x2, R88 ;  /* 0x0000000217087825 */ /* 0x001fc600078e0258 */
[----:B------:R-:W2:Y:S04]  /*5de0*/  LDL.64 R88, [R1+0x5e8] ;  /* 0x0005e80001587983 */ /* 0x000ea80000100a00 */
[----:B------:R0:W2:Y:S01]  /*5df0*/  LDG.E.U16 R32, [R8.64] ;  /* 0x0000000408207981 */ /* 0x0000a2000c1e1500 */
[----:B----4-:R-:W-:-:S03]  /*5e00*/  IMAD.WIDE R30, R23, 0x2, R90 ;  /* 0x00000002171e7825 */ /* 0x010fc600078e025a */
[----:B------:R3:W4:Y:S01]  /*5e10*/  LDG.E.U16 R93, [R6.64] ;  /* 0x00000004065d7981 */ /* 0x000722000c1e1500 */
[----:B------:R-:W-:-:S03]  /*5e20*/  IMAD.WIDE R114, R23, 0x2, R46 ;  /* 0x0000000217727825 */ /* 0x000fc600078e022e */
[----:B------:R5:W4:Y:S01]  /*5e30*/  LDG.E.U16 R47, [R28.64] ;  /* 0x000000041c2f7981 */ /* 0x000b22000c1e1500 */
[----:B0-----:R-:W-:-:S03]  /*5e40*/  IMAD.WIDE R8, R23, 0x2, R104 ;  /* 0x0000000217087825 */ /* 0x001fc600078e0268 */
[----:B------:R0:W4:Y:S04]  /*5e50*/  LDG.E.U16 R92, [R30.64] ;  /* 0x000000041e5c7981 */ /* 0x000128000c1e1500 */
[----:B------:R-:W4:Y:S04]  /*5e60*/  LDL.64 R104, [R1+0x598] ;  /* 0x0005980001687983 */ /* 0x000f280000100a00 */
[----:B------:R-:W4:Y:S04]  /*5e70*/  LDL.64 R90, [R1+0x5b8] ;  /* 0x0005b800015a7983 */ /* 0x000f280000100a00 */
[----:B0-----:R2:W4:Y:S01]  /*5e80*/  LDG.E.U16 R31, [R8.64] ;  /* 0x00000004081f7981 */ /* 0x001522000c1e1500 */
[----:B------:R-:W-:-:S03]  /*5e90*/  IMAD.WIDE R40, R23, 0x2, R40 ;  /* 0x0000000217287825 */ /* 0x000fc600078e0228 */
[----:B------:R0:W4:Y:S04]  /*5ea0*/  LDG.E.U16 R114, [R114.64] ;  /* 0x0000000472727981 */ /* 0x000128000c1e1500 */
[----:B------:R1:W4:Y:S01]  /*5eb0*/  LDG.E.U16 R124, [R40.64] ;  /* 0x00000004287c7981 */ /* 0x000322000c1e1500 */
[----:B-----5:R-:W-:-:S03]  /*5ec0*/  IMAD.WIDE R28, R23, 0x2, R54 ;  /* 0x00000002171c7825 */ /* 0x020fc600078e0236 */
[----:B------:R-:W5:Y:S01]  /*5ed0*/  LDL.64 R54, [R1+0x5b0] ;  /* 0x0005b00001367983 */ /* 0x000f620000100a00 */
[----:B---3--:R-:W-:-:S03]  /*5ee0*/  IMAD.WIDE R6, R23, 0x2, R52 ;  /* 0x0000000217067825 */ /* 0x008fc600078e0234 */
[----:B------:R3:W5:Y:S01]  /*5ef0*/  LDG.E.U16 R46, [R28.64] ;  /* 0x000000041c2e7981 */ /* 0x000762000c1e1500 */
[----:B--2---:R-:W-:-:S03]  /*5f00*/  IMAD.WIDE R8, R23, 0x2, R50 ;  /* 0x0000000217087825 */ /* 0x004fc600078e0232 */
[----:B------:R2:W2:Y:S04]  /*5f10*/  LDG.E.U16 R6, [R6.64] ;  /* 0x0000000406067981 */ /* 0x0004a8000c1e1500 */
[----:B------:R-:W2:Y:S01]  /*5f20*/  LDL.64 R50, [R1+0x5a8] ;  /* 0x0005a80001327983 */ /* 0x000ea20000100a00 */
[----:B------:R-:W-:-:S03]  /*5f30*/  IMAD.WIDE R52, R23, 0x2, R44 ;  /* 0x0000000217347825 */ /* 0x000fc600078e022c */
[----:B------:R-:W2:Y:S01]  /*5f40*/  LDL.64 R44, [R1+0x5d0] ;  /* 0x0005d000012c7983 */ /* 0x000ea20000100a00 */
[----:B---3--:R-:W-:-:S03]  /*5f50*/  IMAD.WIDE R28, R23, 0x2, R102 ;  /* 0x00000002171c7825 */ /* 0x008fc600078e0266 */
[----:B------:R3:W3:Y:S04]  /*5f60*/  LDG.E.U16 R52, [R52.64] ;  /* 0x0000000434347981 */ /* 0x0006e8000c1e1500 */
[----:B------:R-:W3:Y:S01]  /*5f70*/  LDL.64 R102, [R1+0x570] ;  /* 0x0005700001667983 */ /* 0x000ee20000100a00 */
[----:B------:R-:W-:-:S03]  /*5f80*/  IMAD.WIDE R42, R23, 0x2, R42 ;  /* 0x00000002172a7825 */ /* 0x000fc600078e022a */
[----:B------:R0:W3:Y:S04]  /*5f90*/  LDG.E.U16 R8, [R8.64] ;  /* 0x0000000408087981 */ /* 0x0000e8000c1e1500 */
[----:B------:R0:W3:Y:S01]  /*5fa0*/  LDG.E.U16 R113, [R42.64] ;  /* 0x000000042a717981 */ /* 0x0000e2000c1e1500 */
[----:B-1----:R-:W-:-:S03]  /*5fb0*/  IMAD.WIDE R40, R23, 0x2, R88 ;  /* 0x0000000217287825 */ /* 0x002fc600078e0258 */
[----:B------:R-:W3:Y:S01]  /*5fc0*/  LDL.64 R88, [R1+0x590] ;  /* 0x0005900001587983 */ /* 0x000ee20000100a00 */
[----:B------:R-:W-:-:S03]  /*5fd0*/  IMAD.WIDE R36, R23, 0x2, R36 ;  /* 0x0000000217247825 */ /* 0x000fc600078e0224 */
[----:B------:R1:W3:Y:S01]  /*5fe0*/  LDG.E.U16 R100, [R40.64] ;  /* 0x0000000428647981 */ /* 0x0002e2000c1e1500 */
[----:B0-----:R-:W-:-:S03]  /*5ff0*/  IMAD.WIDE R42, R23, 0x2, R128 ;  /* 0x00000002172a7825 */ /* 0x001fc600078e0280 */
[----:B------:R-:W3:Y:S04]  /*6000*/  LDL.64 R128, [R1+0x550] ;  /* 0x0005500001807983 */ /* 0x000ee80000100a00 */
[----:B------:R0:W3:Y:S01]  /*6010*/  LDG.E.U16 R108, [R36.64] ;  /* 0x00000004246c7981 */ /* 0x0000e2000c1e1500 */
[----:B-1----:R-:W-:-:S03]  /*6020*/  IMAD.WIDE R40, R23, 0x2, R120 ;  /* 0x0000000217287825 */ /* 0x002fc600078e0278 */
[----:B------:R-:W3:Y:S04]  /*6030*/  LDL.64 R120, [R1+0x560] ;  /* 0x0005600001787983 */ /* 0x000ee80000100a00 */
[----:B------:R4:W3:Y:S01]  /*6040*/  LDG.E.U16 R30, [R40.64] ;  /* 0x00000004281e7981 */ /* 0x0008e2000c1e1500 */
[----:B0-----:R-:W-:-:S03]  /*6050*/  IMAD.WIDE R36, R23, 0x2, R106 ;  /* 0x0000000217247825 */ /* 0x001fc600078e026a */
[----:B------:R5:W3:Y:S04]  /*6060*/  LDG.E.U16 R107, [R28.64] ;  /* 0x000000041c6b7981 */ /* 0x000ae8000c1e1500 */
[----:B------:R0:W3:Y:S01]  /*6070*/  LDG.E.U16 R123, [R36.64] ;  /* 0x00000004247b7981 */ /* 0x0000e2000c1e1500 */
[----:B----4-:R-:W-:-:S03]  /*6080*/  IMAD.WIDE R40, R23, 0x2, R104 ;  /* 0x0000000217287825 */ /* 0x010fc600078e0268 */
[----:B------:R-:W3:Y:S01]  /*6090*/  LDL.64 R104, [R1+0x540] ;  /* 0x0005400001687983 */ /* 0x000ee20000100a00 */
[----:B------:R-:W-:-:S03]  /*60a0*/  IMAD.WIDE R34, R23, 0x2, R34 ;  /* 0x0000000217227825 */ /* 0x000fc600078e0222 */
[----:B------:R1:W3:Y:S01]  /*60b0*/  LDG.E.U16 R106, [R40.64] ;  /* 0x00000004286a7981 */ /* 0x0002e2000c1e1500 */
[----:B-----5:R-:W-:-:S03]  /*60c0*/  IMAD.WIDE R28, R23, 0x2, R54 ;  /* 0x00000002171c7825 */ /* 0x020fc600078e0236 */
[----:B------:R5:W4:Y:S04]  /*60d0*/  LDG.E.U16 R34, [R34.64] ;  /* 0x0000000422227981 */ /* 0x000b28000c1e1500 */
[----:B------:R-:W4:Y:S04]  /*60e0*/  LDL.64 R54, [R1+0x558] ;  /* 0x0005580001367983 */ /* 0x000f280000100a00 */
[----:B------:R0:W4:Y:S02]  /*60f0*/  LDG.E.U16 R99, [R28.64] ;  /* 0x000000041c637981 */ /* 0x000124000c1e1500 */
[----:B0-----:R-:W-:-:S04]  /*6100*/  IMAD.WIDE R28, R23, 0x2, R116 ;  /* 0x00000002171c7825 */ /* 0x001fc800078e0274 */
[----:B--2---:R-:W-:-:S05]  /*6110*/  IMAD.WIDE R50, R23, 0x2, R50 ;  /* 0x0000000217327825 */ /* 0x004fca00078e0232 */
[----:B------:R0:W2:Y:S02]  /*6120*/  LDG.E.U16 R117, [R50.64] ;  /* 0x0000000432757981 */ /* 0x0000a4000c1e1500 */
[C---:B0-----:R-:W-:Y:S02]  /*6130*/  IMAD.WIDE R50, R23.reuse, 0x2, R126 ;  /* 0x0000000217327825 */ /* 0x041fe400078e027e */
[----:B------:R-:W2:Y:S02]  /*6140*/  LDL.64 R126, [R1+0x518] ;  /* 0x00051800017e7983 */ /* 0x000ea40000100a00 */
[C---:B------:R-:W-:Y:S02]  /*6150*/  IMAD.WIDE R44, R23.reuse, 0x2, R44 ;  /* 0x00000002172c7825 */ /* 0x040fe400078e022c */
[----:B-----5:R3:W5:Y:S02]  /*6160*/  LDG.E.U16 R35, [R50.64] ;  /* 0x0000000432237981 */ /* 0x020764000c1e1500 */
[----:B------:R-:W-:-:S02]  /*6170*/  IMAD.WIDE R36, R23, 0x2, R90 ;  /* 0x0000000217247825 */ /* 0x000fc400078e025a */
[----:B------:R0:W5:Y:S02]  /*6180*/  LDG.E.U16 R91, [R44.64] ;  /* 0x000000042c5b7981 */ /* 0x000164000c1e1500 */
[C---:B-1----:R-:W-:Y:S02]  /*6190*/  IMAD.WIDE R40, R23.reuse, 0x2, R146 ;  /* 0x0000000217287825 */ /* 0x042fe400078e0292 */
[----:B------:R-:W5:Y:S02]  /*61a0*/  LDL.64 R146, [R1+0x510] ;  /* 0x0005100001927983 */ /* 0x000f640000100a00 */
[C---:B---3--:R-:W-:Y:S02]  /*61b0*/  IMAD.WIDE R50, R23.reuse, 0x2, R128 ;  /* 0x0000000217327825 */ /* 0x048fe400078e0280 */
[----:B------:R1:W3:Y:S04]  /*61c0*/  LDG.E.U16 R7, [R36.64] ;  /* 0x0000000424077981 */ /* 0x0002e8000c1e1500 */
[----:B0-----:R0:W3:Y:S04]  /*61d0*/  LDG.E.U16 R45, [R42.64] ;  /* 0x000000042a2d7981 */ /* 0x0010e8000c1e1500 */
[----:B------:R-:W3:Y:S04]  /*61e0*/  LDL.64 R128, [R1+0x500] ;  /* 0x0005000001807983 */ /* 0x000ee80000100a00 */
[----:B------:R1:W3:Y:S01]  /*61f0*/  LDG.E.U16 R44, [R28.64] ;  /* 0x000000041c2c7981 */ /* 0x0002e2000c1e1500 */
[----:B0-----:R-:W-:-:S03]  /*6200*/  IMAD.WIDE R42, R23, 0x2, R118 ;  /* 0x00000002172a7825 */ /* 0x001fc600078e0276 */
[----:B------:R-:W3:Y:S04]  /*6210*/  LDL.64 R118, [R1+0x530] ;  /* 0x0005300001767983 */ /* 0x000ee80000100a00 */
[----:B------:R0:W3:Y:S04]  /*6220*/  LDG.E.U16 R122, [R42.64] ;  /* 0x000000042a7a7981 */ /* 0x0000e8000c1e1500 */
[----:B------:R1:W3:Y:S01]  /*6230*/  LDG.E.U16 R96, [R40.64] ;  /* 0x0000000428607981 */ /* 0x0002e2000c1e1500 */
[----:B0-----:R-:W-:-:S03]  /*6240*/  IMAD.WIDE R42, R23, 0x2, R102 ;  /* 0x00000002172a7825 */ /* 0x001fc600078e0266 */
[----:B------:R-:W3:Y:S01]  /*6250*/  LDL.64 R102, [R1+0x520] ;  /* 0x0005200001667983 */ /* 0x000ee20000100a00 */
[----:B-1----:R-:W-:-:S03]  /*6260*/  IMAD.WIDE R36, R23, 0x2, R88 ;  /* 0x0000000217247825 */ /* 0x002fc600078e0258 */
[----:B------:R-:W3:Y:S01]  /*6270*/  LDL.64 R88, [R1+0x538] ;  /* 0x0005380001587983 */ /* 0x000ee20000100a00 */
[----:B------:R-:W-:-:S03]  /*6280*/  IMAD.WIDE R28, R23, 0x2, R148 ;  /* 0x00000002171c7825 */ /* 0x000fc600078e0294 */
[----:B------:R-:W3:Y:S01]  /*6290*/  LDL.64 R148, [R1+0x528] ;  /* 0x0005280001947983 */ /* 0x000ee20000100a00 */
[----:B------:R-:W-:-:S03]  /*62a0*/  IMAD.WIDE R40, R23, 0x2, R104 ;  /* 0x0000000217287825 */ /* 0x000fc600078e0268 */
[----:B------:R0:W3:Y:S04]  /*62b0*/  LDG.E.U16 R29, [R28.64] ;  /* 0x000000041c1d7981 */ /* 0x0000e8000c1e1500 */
[----:B------:R1:W3:Y:S04]  /*62c0*/  LDG.E.U16 R90, [R36.64] ;  /* 0x00000004245a7981 */ /* 0x0002e8000c1e1500 */
[----:B------:R1:W3:Y:S04]  /*62d0*/  LDG.E.U16 R53, [R42.64] ;  /* 0x000000042a357981 */ /* 0x0002e8000c1e1500 */
[----:B0-----:R5:W3:Y:S01]  /*62e0*/  LDG.E.U16 R28, [R40.64] ;  /* 0x00000004281c7981 */ /* 0x001ae2000c1e1500 */
[----:B----4-:R-:W-:-:S05]  /*62f0*/  IMAD.WIDE R54, R23, 0x2, R54 ;  /* 0x0000000217367825 */ /* 0x010fca00078e0236 */
[----:B------:R2:W4:Y:S02]  /*6300*/  LDG.E.U16 R105, [R54.64] ;  /* 0x0000000436697981 */ /* 0x000524000c1e1500 */
[C---:B--2---:R-:W-:Y:S02]  /*6310*/  IMAD.WIDE R54, R23.reuse, 0x2, R126 ;  /* 0x0000000217367825 */ /* 0x044fe400078e027e */
[----:B------:R-:W2:Y:S02]  /*6320*/  LDL.64 R126, [R1+0x4c0] ;  /* 0x0004c000017e7983 */ /* 0x000ea40000100a00 */
[C---:B-1----:R-:W-:Y:S02]  /*6330*/  IMAD.WIDE R36, R23.reuse, 0x2, R120 ;  /* 0x0000000217247825 */ /* 0x042fe400078e0278 */
[----:B------:R0:W4:Y:S04]  /*6340*/  LDG.E.U16 R104, [R54.64] ;  /* 0x0000000436687981 */ /* 0x000128000c1e1500 */
[----:B------:R1:W4:Y:S01]  /*6350*/  LDG.E.U16 R121, [R36.64] ;  /* 0x0000000424797981 */ /* 0x000322000c1e1500 */
[----:B-----5:R-:W-:-:S03]  /*6360*/  IMAD.WIDE R40, R23, 0x2, R146 ;  /* 0x0000000217287825 */ /* 0x020fc600078e0292 */
[----:B------:R-:W5:Y:S01]  /*6370*/  LDL.64 R146, [R1+0x4a8] ;  /* 0x0004a80001927983 */ /* 0x000f620000100a00 */
[----:B------:R-:W-:-:S03]  /*6380*/  IMAD.WIDE R42, R23, 0x2, R150 ;  /* 0x00000002172a7825 */ /* 0x000fc600078e0296 */
[----:B------:R-:W4:Y:S01]  /*6390*/  LDL.64 R150, [R1+0x4b8] ;  /* 0x0004b80001967983 */ /* 0x000f220000100a00 */
[----:B0-----:R-:W-:-:S03]  /*63a0*/  IMAD.WIDE R54, R23, 0x2, R172 ;  /* 0x0000000217367825 */ /* 0x001fc600078e02ac */
[----:B------:R-:W4:Y:S04]  /*63b0*/  LDL.64 R172, [R1+0x488] ;  /* 0x0004880001ac7983 */ /* 0x000f280000100a00 */
[----:B------:R0:W4:Y:S01]  /*63c0*/  LDG.E.U16 R43, [R42.64] ;  /* 0x000000042a2b7981 */ /* 0x000122000c1e1500 */
[----:B---3--:R-:W-:-:S05]  /*63d0*/  IMAD.WIDE R118, R23, 0x2, R118 ;  /* 0x0000000217767825 */ /* 0x008fca00078e0276 */
[----:B------:R3:W4:Y:S01]  /*63e0*/  LDG.E.U16 R115, [R118.64] ;  /* 0x0000000476737981 */ /* 0x000722000c1e1500 */
[----:B------:R-:W-:-:S05]  /*63f0*/  IMAD.WIDE R102, R23, 0x2, R102 ;  /* 0x0000000217667825 */ /* 0x000fca00078e0266 */
[----:B------:R0:W4:Y:S01]  /*6400*/  LDG.E.U16 R120, [R102.64] ;  /* 0x0000000466787981 */ /* 0x000122000c1e1500 */
[----:B-1----:R-:W-:-:S03]  /*6410*/  IMAD.WIDE R36, R23, 0x2, R88 ;  /* 0x0000000217247825 */ /* 0x002fc600078e0258 */
[----:B------:R1:W4:Y:S01]  /*6420*/  LDG.E.U16 R88, [R40.64] ;  /* 0x0000000428587981 */ /* 0x000322000c1e1500 */
[----:B---3--:R-:W-:-:S03]  /*6430*/  IMAD.WIDE R118, R23, 0x2, R174 ;  /* 0x0000000217767825 */ /* 0x008fc600078e02ae */
[----:B------:R-:W4:Y:S01]  /*6440*/  LDL.64 R174, [R1+0x490] ;  /* 0x0004900001ae7983 */ /* 0x000f220000100a00 */
[----:B0-----:R-:W-:-:S03]  /*6450*/  IMAD.WIDE R102, R23, 0x2, R128 ;  /* 0x0000000217667825 */ /* 0x001fc600078e0280 */
[----:B------:R-:W4:Y:S01]  /*6460*/  LDL.64 R128, [R1+0x4a0] ;  /* 0x0004a00001807983 */ /* 0x000f220000100a00 */
[----:B-1----:R-:W-:-:S03]  /*6470*/  IMAD.WIDE R40, R23, 0x2, R170 ;  /* 0x0000000217287825 */ /* 0x002fc600078e02aa */
[----:B------:R0:W4:Y:S04]  /*6480*/  LDG.E.U16 R89, [R50.64] ;  /* 0x0000000432597981 */ /* 0x000128000c1e1500 */
[----:B------:R1:W4:Y:S04]  /*6490*/  LDG.E.U16 R116, [R40.64] ;  /* 0x0000000428747981 */ /* 0x000328000c1e1500 */
[----:B------:R1:W4:Y:S01]  /*64a0*/  LDG.E.U16 R37, [R36.64] ;  /* 0x0000000424257981 */ /* 0x000322000c1e1500 */
[----:B0-----:R-:W-:-:S03]  /*64b0*/  IMAD.WIDE R50, R23, 0x2, R148 ;  /* 0x0000000217327825 */ /* 0x001fc600078e0294 */
[----:B------:R-:W4:Y:S01]  /*64c0*/  LDL.64 R148, [R1+0x4b0] ;  /* 0x0004b00001947983 */ /* 0x000f220000100a00 */
[----:B-1----:R-:W-:-:S03]  /*64d0*/  IMAD.WIDE R40, R23, 0x2, R156 ;  /* 0x0000000217287825 */ /* 0x002fc600078e029c */
[----:B------:R-:W4:Y:S04]  /*64e0*/  LDL.64 R156, [R1+0x470] ;  /* 0x00047000019c7983 */ /* 0x000f280000100a00 */
[----:B------:R0:W4:Y:S04]  /*64f0*/  LDG.E.U16 R36, [R54.64] ;  /* 0x0000000436247981 */ /* 0x000128000c1e1500 */
[----:B------:R-:W4:Y:S04]  /*6500*/  LDL.64 R170, [R1+0x458] ;  /* 0x0004580001aa7983 */ /* 0x000f280000100a00 */
[----:B------:R1:W4:Y:S01]  /*6510*/  LDG.E.U16 R42, [R118.64] ;  /* 0x00000004762a7981 */ /* 0x000322000c1e1500 */
[----:B0-----:R-:W-:-:S03]  /*6520*/  IMAD.WIDE R54, R23, 0x2, R160 ;  /* 0x0000000217367825 */ /* 0x001fc600078e02a0 */
[----:B------:R-:W4:Y:S04]  /*6530*/  LDL.64 R160, [R1+0x478] ;  /* 0x0004780001a07983 */ /* 0x000f280000100a00 */
[----:B------:R0:W4:Y:S01]  /*6540*/  LDG.E.U16 R22, [R102.64] ;  /* 0x0000000466167981 */ /* 0x000122000c1e1500 */
[----:B-1----:R-:W-:-:S03]  /*6550*/  IMAD.WIDE R118, R23, 0x2, R168 ;  /* 0x0000000217767825 */ /* 0x002fc600078e02a8 */
[----:B------:R-:W4:Y:S04]  /*6560*/  LDL.64 R168, [R1+0x450] ;  /* 0x0004500001a87983 */ /* 0x000f280000100a00 */
[----:B------:R1:W4:Y:S01]  /*6570*/  LDG.E.U16 R41, [R40.64] ;  /* 0x0000000428297981 */ /* 0x000322000c1e1500 */
[----:B0-----:R-:W-:-:S03]  /*6580*/  IMAD.WIDE R102, R23, 0x2, R166 ;  /* 0x0000000217667825 */ /* 0x001fc600078e02a6 */
[----:B------:R-:W4:Y:S04]  /*6590*/  LDL.64 R166, [R1+0x448] ;  /* 0x0004480001a67983 */ /* 0x000f280000100a00 */
[----:B------:R0:W4:Y:S04]  /*65a0*/  LDG.E.U16 R119, [R118.64] ;  /* 0x0000000476777981 */ /* 0x000128000c1e1500 */
[----:B------:R0:W4:Y:S04]  /*65b0*/  LDG.E.U16 R51, [R50.64] ;  /* 0x0000000432337981 */ /* 0x000128000c1e1500 */
[----:B------:R0:W4:Y:S01]  /*65c0*/  LDG.E.U16 R103, [R102.64] ;  /* 0x0000000466677981 */ /* 0x000122000c1e1500 */
[----:B------:R-:W-:-:S03]  /*65d0*/  IMAD.WIDE R154, R23, 0x2, R154 ;  /* 0x00000002179a7825 */ /* 0x000fc600078e029a */
[----:B------:R0:W4:Y:S04]  /*65e0*/  LDG.E.U16 R55, [R54.64] ;  /* 0x0000000436377981 */ /* 0x000128000c1e1500 */
[----:B------:R0:W4:Y:S01]  /*65f0*/  LDG.E.U16 R154, [R154.64] ;  /* 0x000000049a9a7981 */ /* 0x000122000c1e1500 */
[----:B--2---:R-:W-:-:S05]  /*6600*/  IMAD.WIDE R126, R23, 0x2, R126 ;  /* 0x00000002177e7825 */ /* 0x004fca00078e027e */
[----:B------:R2:W3:Y:S02]  /*6610*/  LDG.E.U16 R9, [R126.64] ;  /* 0x000000047e097981 */ /* 0x0004e4000c1e1500 */
[C---:B--2---:R-:W-:Y:S02]  /*6620*/  IMAD.WIDE R126, R23.reuse, 0x2, R180 ;  /* 0x00000002177e7825 */ /* 0x044fe400078e02b4 */
[----:B------:R-:W2:Y:S02]  /*6630*/  LDL.64 R180, [R1+0x428] ;  /* 0x0004280001b47983 */ /* 0x000ea40000100a00 */
[C---:B-----5:R-:W-:Y:S02]  /*6640*/  IMAD.WIDE R146, R23.reuse, 0x2, R146 ;  /* 0x0000000217927825 */ /* 0x060fe400078e0292 */
[----:B0-----:R0:W5:Y:S04]  /*6650*/  LDG.E.U16 R102, [R126.64] ;  /* 0x000000047e667981 */ /* 0x001168000c1e1500 */
[----:B-1----:R1:W3:Y:S01]  /*6660*/  LDG.E.U16 R40, [R146.64] ;  /* 0x0000000492287981 */ /* 0x0022e2000c1e1500 */
[----:B----4-:R-:W-:-:S05]  /*6670*/  IMAD.WIDE R150, R23, 0x2, R150 ;  /* 0x0000000217967825 */ /* 0x010fca00078e0296 */
[----:B------:R4:W3:Y:S01]  /*6680*/  LDG.E.U16 R50, [R150.64] ;  /* 0x0000000496327981 */ /* 0x0008e2000c1e1500 */
[----:B-1----:R-:W-:-:S03]  /*6690*/  IMAD.WIDE R146, R23, 0x2, R182 ;  /* 0x0000000217927825 */ /* 0x002fc600078e02b6 */
[----:B------:R-:W3:Y:S01]  /*66a0*/  LDL.64 R182, [R1+0x3f8] ;  /* 0x0003f80001b67983 */ /* 0x000ee20000100a00 */
[----:B------:R-:W-:-:S05]  /*66b0*/  IMAD.WIDE R128, R23, 0x2, R128 ;  /* 0x0000000217807825 */ /* 0x000fca00078e0280 */
[----:B------:R1:W5:Y:S01]  /*66c0*/  LDG.E.U16 R118, [R128.64] ;  /* 0x0000000480767981 */ /* 0x000362000c1e1500 */
[----:B0-----:R-:W-:-:S03]  /*66d0*/  IMAD.WIDE R126, R23, 0x2, R174 ;  /* 0x00000002177e7825 */ /* 0x001fc600078e02ae */
[----:B------:R-:W5:Y:S04]  /*66e0*/  LDL.64 R174, [R1+0x420] ;  /* 0x0004200001ae7983 */ /* 0x000f680000100a00 */
[----:B------:R0:W5:Y:S01]  /*66f0*/  LDG.E.U16 R155, [R126.64] ;  /* 0x000000047e9b7981 */ /* 0x000162000c1e1500 */
[----:B-1----:R-:W-:-:S03]  /*6700*/  IMAD.WIDE R128, R23, 0x2, R172 ;  /* 0x0000000217807825 */ /* 0x002fc600078e02ac */
[----:B------:R-:W5:Y:S01]  /*6710*/  LDL.64 R172, [R1+0x418] ;  /* 0x0004180001ac7983 */ /* 0x000f620000100a00 */
[----:B----4-:R-:W-:-:S03]  /*6720*/  IMAD.WIDE R150, R23, 0x2, R156 ;  /* 0x0000000217967825 */ /* 0x010fc600078e029c */
[----:B------:R1:W4:Y:S01]  /*6730*/  LDG.E.U16 R156, [R128.64] ;  /* 0x00000004809c7981 */ /* 0x000322000c1e1500 */
[----:B------:R-:W-:-:S03]  /*6740*/  IMAD.WIDE R148, R23, 0x2, R148 ;  /* 0x0000000217947825 */ /* 0x000fc600078e0294 */
[----:B------:R0:W4:Y:S04]  /*6750*/  LDG.E.U16 R157, [R146.64] ;  /* 0x00000004929d7981 */ /* 0x000128000c1e1500 */
[----:B------:R0:W4:Y:S01]  /*6760*/  LDG.E.U16 R54, [R148.64] ;  /* 0x0000000494367981 */ /* 0x000122000c1e1500 */
[----:B-1----:R-:W-:-:S03]  /*6770*/  IMAD.WIDE R128, R23, 0x2, R176 ;  /* 0x0000000217807825 */ /* 0x002fc600078e02b0 */
[----:B------:R-:W4:Y:S01]  /*6780*/  LDL.64 R176, [R1+0x338] ;  /* 0x0003380001b07983 */ /* 0x000f220000100a00 */
[----:B0-----:R-:W-:-:S03]  /*6790*/  IMAD.WIDE R126, R23, 0x2, R178 ;  /* 0x00000002177e7825 */ /* 0x001fc600078e02b2 */
[----:B------:R-:W4:Y:S01]  /*67a0*/  LDL.64 R178, [R1+0x378] ;  /* 0x0003780001b27983 */ /* 0x000f220000100a00 */
[----:B------:R-:W-:-:S03]  /*67b0*/  IMAD.WIDE R148, R23, 0x2, R160 ;  /* 0x0000000217947825 */ /* 0x000fc600078e02a0 */
[----:B------:R0:W4:Y:S01]  /*67c0*/  LDG.E.U16 R161, [R150.64] ;  /* 0x0000000496a17981 */ /* 0x000122000c1e1500 */
[----:B------:R-:W-:-:S03]  /*67d0*/  IMAD.WIDE R146, R23, 0x2, R170 ;  /* 0x0000000217927825 */ /* 0x000fc600078e02aa */
[----:B------:R1:W4:Y:S01]  /*67e0*/  LDG.E.U16 R160, [R148.64] ;  /* 0x0000000494a07981 */ /* 0x000322000c1e1500 */
[----:B0-----:R-:W-:-:S03]  /*67f0*/  IMAD.WIDE R150, R23, 0x2, R166 ;  /* 0x0000000217967825 */ /* 0x001fc600078e02a6 */
[----:B------:R0:W4:Y:S01]  /*6800*/  LDG.E.U16 R166, [R126.64] ;  /* 0x000000047ea67981 */ /* 0x000122000c1e1500 */
[----:B-1----:R-:W-:-:S03]  /*6810*/  IMAD.WIDE R148, R23, 0x2, R168 ;  /* 0x0000000217947825 */ /* 0x002fc600078e02a8 */
[----:B------:R2:W4:Y:S04]  /*6820*/  LDG.E.U16 R168, [R146.64] ;  /* 0x0000000492a87981 */ /* 0x000528000c1e1500 */
[----:B------:R1:W4:Y:S01]  /*6830*/  LDG.E.U16 R167, [R128.64] ;  /* 0x0000000480a77981 */ /* 0x000322000c1e1500 */
[----:B0-----:R-:W-:-:S03]  /*6840*/  IMAD.WIDE R126, R23, 0x2, R190 ;  /* 0x00000002177e7825 */ /* 0x001fc600078e02be */
[----:B------:R-:W4:Y:S04]  /*6850*/  LDL.64 R190, [R1+0x370] ;  /* 0x0003700001be7983 */ /* 0x000f280000100a00 */
[----:B------:R3:W4:Y:S04]  /*6860*/  LDG.E.U16 R171, [R126.64] ;  /* 0x000000047eab7981 */ /* 0x000728000c1e1500 */
[----:B------:R0:W4:Y:S04]  /*6870*/  LDG.E.U16 R170, [R150.64] ;  /* 0x0000000496aa7981 */ /* 0x000128000c1e1500 */
[----:B------:R5:W4:Y:S01]  /*6880*/  LDG.E.U16 R169, [R148.64] ;  /* 0x0000000494a97981 */ /* 0x000b22000c1e1500 */
[----:B--2---:R-:W-:-:S03]  /*6890*/  IMAD.WIDE R146, R23, 0x2, R180 ;  /* 0x0000000217927825 */ /* 0x004fc600078e02b4 */
[----:B------:R-:W2:Y:S01]  /*68a0*/  LDL.64 R180, [R1+0x330] ;  /* 0x0003300001b47983 */ /* 0x000ea20000100a00 */
[----:B-1----:R-:W-:-:S03]  /*68b0*/  IMAD.WIDE R128, R23, 0x2, R188 ;  /* 0x0000000217807825 */ /* 0x002fc600078e02bc */
[----:B------:R-:W2:Y:S01]  /*68c0*/  LDL.64 R188, [R1+0x320] ;  /* 0x0003200001bc7983 */ /* 0x000ea20000100a00 */
[----:B---3--:R-:W-:-:S03]  /*68d0*/  IMAD.WIDE R126, R23, 0x2, R182 ;  /* 0x00000002177e7825 */ /* 0x008fc600078e02b6 */
[----:B------:R-:W3:Y:S01]  /*68e0*/  LDL.64 R182, [R1+0x328] ;  /* 0x0003280001b67983 */ /* 0x000ee20000100a00 */
[----:B-----5:R-:W-:-:S05]  /*68f0*/  IMAD.WIDE R148, R23, 0x2, R174 ;  /* 0x0000000217947825 */ /* 0x020fca00078e02ae */
[----:B------:R1:W5:Y:S01]  /*6900*/  LDG.E.U16 R174, [R148.64] ;  /* 0x0000000494ae7981 */ /* 0x000362000c1e1500 */
[----:B0-----:R-:W-:-:S03]  /*6910*/  IMAD.WIDE R150, R23, 0x2, R172 ;  /* 0x0000000217967825 */ /* 0x001fc600078e02ac */
[----:B------:R0:W5:Y:S04]  /*6920*/  LDG.E.U16 R173, [R146.64] ;  /* 0x0000000492ad7981 */ /* 0x000168000c1e1500 */
[----:B------:R1:W5:Y:S04]  /*6930*/  LDG.E.U16 R172, [R128.64] ;  /* 0x0000000480ac7981 */ /* 0x000368000c1e1500 */
[----:B------:R4:W5:Y:S01]  /*6940*/  LDG.E.U16 R175, [R150.64] ;  /* 0x0000000496af7981 */ /* 0x000962000c1e1500 */
[----:B0-----:R-:W-:-:S03]  /*6950*/  IMAD.WIDE R146, R23, 0x2, R184 ;  /* 0x0000000217927825 */ /* 0x001fc600078e02b8 */
[----:B------:R-:W5:Y:S01]  /*6960*/  LDL.64 R184, [R1+0x3d8] ;  /* 0x0003d80001b87983 */ /* 0x000f620000100a00 */
[----:B-1----:R-:W-:-:S03]  /*6970*/  IMAD.WIDE R128, R23, 0x2, R186 ;  /* 0x0000000217807825 */ /* 0x002fc600078e02ba */
[----:B------:R-:W5:Y:S01]  /*6980*/  LDL.64 R186, [R1+0x3e0] ;  /* 0x0003e00001ba7983 */ /* 0x000f620000100a00 */
[----:B----4-:R-:W-:-:S03]  /*6990*/  IMAD.WIDE R150, R23, 0x2, R176 ;  /* 0x0000000217967825 */ /* 0x010fc600078e02b0 */
[----:B------:R0:W4:Y:S01]  /*69a0*/  LDG.E.U16 R176, [R126.64] ;  /* 0x000000047eb07981 */ /* 0x000122000c1e1500 */
[----:B------:R-:W-:-:S03]  /*69b0*/  IMAD.WIDE R148, R23, 0x2, R178 ;  /* 0x0000000217947825 */ /* 0x000fc600078e02b2 */
[----:B------:R1:W4:Y:S04]  /*69c0*/  LDG.E.U16 R177, [R128.64] ;  /* 0x0000000480b17981 */ /* 0x000328000c1e1500 */
[----:B------:R1:W4:Y:S01]  /*69d0*/  LDG.E.U16 R178, [R146.64] ;  /* 0x0000000492b27981 */ /* 0x000322000c1e1500 */
[----:B0-----:R-:W-:-:S03]  /*69e0*/  IMAD.WIDE R126, R23, 0x2, R196 ;  /* 0x00000002177e7825 */ /* 0x001fc600078e02c4 */
[----:B------:R-:W4:Y:S01]  /*69f0*/  LDL.64 R196, [R1+0x398] ;  /* 0x0003980001c47983 */ /* 0x000f220000100a00 */
[----:B-1----:R-:W-:-:S03]  /*6a00*/  IMAD.WIDE R128, R23, 0x2, R192 ;  /* 0x0000000217807825 */ /* 0x002fc600078e02c0 */
[----:B------:R-:W4:Y:S04]  /*6a10*/  LDL.64 R192, [R1+0x358] ;  /* 0x0003580001c07983 */ /* 0x000f280000100a00 */
[----:B------:R2:W4:Y:S04]  /*6a20*/  LDG.E.U16 R179, [R148.64] ;  /* 0x0000000494b37981 */ /* 0x000528000c1e1500 */
[----:B------:R0:W4:Y:S01]  /*6a30*/  LDG.E.U16 R150, [R150.64] ;  /* 0x0000000496967981 */ /* 0x000122000c1e1500 */
[----:B------:R-:W-:-:S03]  /*6a40*/  IMAD.WIDE R146, R23, 0x2, R190 ;  /* 0x0000000217927825 */ /* 0x000fc600078e02be */
[----:B------:R-:W4:Y:S04]  /*6a50*/  LDL.64 R190, [R1+0x318] ;  /* 0x0003180001be7983 */ /* 0x000f280000100a00 */
[----:B0-----:R0:W4:Y:S02]  /*6a60*/  LDG.E.U16 R151, [R126.64] ;  /* 0x000000047e977981 */ /* 0x001124000c1e1500 */
[C---:B0-----:R-:W-:Y:S02]  /*6a70*/  IMAD.WIDE R126, R23.reuse, 0x2, R208 ;  /* 0x00000002177e7825 */ /* 0x041fe400078e02d0 */
[----:B------:R-:W4:Y:S02]  /*6a80*/  LDL.64 R208, [R1+0x408] ;  /* 0x0004080001d07983 */ /* 0x000f240000100a00 */
[----:B--2---:R-:W-:-:S02]  /*6a90*/  IMAD.WIDE R148, R23, 0x2, R180 ;  /* 0x0000000217947825 */ /* 0x004fc400078e02b4 */
[----:B------:R0:W2:Y:S04]  /*6aa0*/  LDG.E.U16 R180, [R128.64] ;  /* 0x0000000480b47981 */ /* 0x0000a8000c1e1500 */
[----:B------:R3:W2:Y:S04]  /*6ab0*/  LDG.E.U16 R181, [R146.64] ;  /* 0x0000000492b57981 */ /* 0x0006a8000c1e1500 */
[----:B------:R1:W2:Y:S01]  /*6ac0*/  LDG.E.U16 R148, [R148.64] ;  /* 0x0000000494947981 */ /* 0x0002a2000c1e1500 */
[----:B0-----:R-:W-:-:S03]  /*6ad0*/  IMAD.WIDE R128, R23, 0x2, R204 ;  /* 0x0000000217807825 */ /* 0x001fc600078e02cc */
[----:B------:R-:W2:Y:S01]  /*6ae0*/  LDL.64 R204, [R1+0x3d0] ;  /* 0x0003d00001cc7983 */ /* 0x000ea20000100a00 */
[----:B---3--:R-:W-:-:S03]  /*6af0*/  IMAD.WIDE R146, R23, 0x2, R182 ;  /* 0x0000000217927825 */ /* 0x008fc600078e02b6 */
[----:B-1----:R0:W3:Y:S04]  /*6b00*/  LDG.E.U16 R149, [R126.64] ;  /* 0x000000047e957981 */ /* 0x0020e8000c1e1500 */
[----:B------:R5:W3:Y:S04]  /*6b10*/  LDG.E.U16 R183, [R146.64] ;  /* 0x0000000492b77981 */ /* 0x000ae8000c1e1500 */
[----:B------:R1:W3:Y:S01]  /*6b20*/  LDG.E.U16 R182, [R128.64] ;  /* 0x0000000480b67981 */ /* 0x0002e2000c1e1500 */
[----:B0-----:R-:W-:-:S03]  /*6b30*/  IMAD.WIDE R126, R23, 0x2, R194 ;  /* 0x00000002177e7825 */ /* 0x001fc600078e02c2 */
[----:B------:R-:W3:Y:S01]  /*6b40*/  LDL.64 R194, [R1+0x3c8] ;  /* 0x0003c80001c27983 */ /* 0x000ee20000100a00 */
[----:B-----5:R-:W-:-:S03]  /*6b50*/  IMAD.WIDE R146, R23, 0x2, R184 ;  /* 0x0000000217927825 */ /* 0x020fc600078e02b8 */
[----:B------:R0:W5:Y:S01]  /*6b60*/  LDG.E.U16 R184, [R126.64] ;  /* 0x000000047eb87981 */ /* 0x000162000c1e1500 */
[----:B-1----:R-:W-:-:S03]  /*6b70*/  IMAD.WIDE R128, R23, 0x2, R186 ;  /* 0x0000000217807825 */ /* 0x002fc600078e02ba */
[----:B------:R1:W5:Y:S04]  /*6b80*/  LDG.E.U16 R186, [R146.64] ;  /* 0x0000000492ba7981 */ /* 0x000368000c1e1500 */
[----:B------:R1:W5:Y:S01]  /*6b90*/  LDG.E.U16 R185, [R128.64] ;  /* 0x0000000480b97981 */ /* 0x000362000c1e1500 */
[----:B0-----:R-:W-:-:S03]  /*6ba0*/  IMAD.WIDE R126, R23, 0x2, R212 ;  /* 0x00000002177e7825 */ /* 0x001fc600078e02d4 */
[----:B------:R-:W5:Y:S04]  /*6bb0*/  LDL.64 R212, [R1+0x400] ;  /* 0x0004000001d47983 */ /* 0x000f680000100a00 */
[----:B------:R4:W5:Y:S01]  /*6bc0*/  LDG.E.U16 R187, [R126.64] ;  /* 0x000000047ebb7981 */ /* 0x000962000c1e1500 */
[----:B-1----:R-:W-:-:S03]  /*6bd0*/  IMAD.WIDE R128, R23, 0x2, R200 ;  /* 0x0000000217807825 */ /* 0x002fc600078e02c8 */
[----:B------:R-:W5:Y:S01]  /*6be0*/  LDL.64 R200, [R1+0x350] ;  /* 0x0003500001c87983 */ /* 0x000f620000100a00 */
[----:B----4-:R-:W-:-:S03]  /*6bf0*/  IMAD.WIDE R126, R23, 0x2, R196 ;  /* 0x00000002177e7825 */ /* 0x010fc600078e02c4 */
[----:B------:R-:W4:Y:S01]  /*6c00*/  LDL.64 R196, [R1+0x310] ;  /* 0x0003100001c47983 */ /* 0x000f220000100a00 */
[----:B------:R-:W-:-:S03]  /*6c10*/  IMAD.WIDE R146, R23, 0x2, R188 ;  /* 0x0000000217927825 */ /* 0x000fc600078e02bc */
[----:B------:R0:W4:Y:S04]  /*6c20*/  LDG.E.U16 R188, [R128.64] ;  /* 0x0000000480bc7981 */ /* 0x000128000c1e1500 */
[----:B------:R1:W4:Y:S01]  /*6c30*/  LDG.E.U16 R189, [R146.64] ;  /* 0x0000000492bd7981 */ /* 0x000322000c1e1500 */
[----:B0-----:R-:W-:-:S04]  /*6c40*/  IMAD.WIDE R128, R23, 0x2, R192 ;  /* 0x0000000217807825 */ /* 0x001fc800078e02c0 */
[C---:B-1----:R-:W-:Y:S02]  /*6c50*/  IMAD.WIDE R146, R23.reuse, 0x2, R190 ;  /* 0x0000000217927825 */ /* 0x042fe400078e02be */
[----:B------:R2:W4:Y:S04]  /*6c60*/  LDG.E.U16 R191, [R128.64] ;  /* 0x0000000480bf7981 */ /* 0x000528000c1e1500 */
[----:B------:R0:W4:Y:S04]  /*6c70*/  LDG.E.U16 R190, [R126.64] ;  /* 0x000000047ebe7981 */ /* 0x000128000c1e1500 */
[----:B------:R3:W4:Y:S01]  /*6c80*/  LDG.E.U16 R192, [R146.64] ;  /* 0x0000000492c07981 */ /* 0x000722000c1e1500 */
[----:B0-----:R-:W-:-:S03]  /*6c90*/  IMAD.WIDE R126, R23, 0x2, R208 ;  /* 0x00000002177e7825 */ /* 0x001fc600078e02d0 */
[----:B------:R-:W4:Y:S04]  /*6ca0*/  LDL.64 R208, [R1+0x3c0] ;  /* 0x0003c00001d07983 */ /* 0x000f280000100a00 */
[----:B------:R0:W4:Y:S02]  /*6cb0*/  LDG.E.U16 R193, [R126.64] ;  /* 0x000000047ec17981 */ /* 0x000124000c1e1500 */
[C---:B0-----:R-:W-:Y:S02]  /*6cc0*/  IMAD.WIDE R126, R23.reuse, 0x2, R216 ;  /* 0x00000002177e7825 */ /* 0x041fe400078e02d8 */
[----:B------:R-:W4:Y:S02]  /*6cd0*/  LDL.64 R216, [R1+0x300] ;  /* 0x0003000001d87983 */ /* 0x000f240000100a00 */
[----:B--2---:R-:W-:-:S02]  /*6ce0*/  IMAD.WIDE R128, R23, 0x2, R204 ;  /* 0x0000000217807825 */ /* 0x004fc400078e02cc */
[----:B------:R-:W2:Y:S02]  /*6cf0*/  LDL.64 R204, [R1+0x308] ;  /* 0x0003080001cc7983 */ /* 0x000ea40000100a00 */
[C---:B---3--:R-:W-:Y:S02]  /*6d00*/  IMAD.WIDE R146, R23.reuse, 0x2, R194 ;  /* 0x0000000217927825 */ /* 0x048fe400078e02c2 */
[----:B------:R5:W3:Y:S04]  /*6d10*/  LDG.E.U16 R194, [R128.64] ;  /* 0x0000000480c27981 */ /* 0x000ae8000c1e1500 */
[----:B------:R4:W3:Y:S01]  /*6d20*/  LDG.E.U16 R195, [R146.64] ;  /* 0x0000000492c37981 */ /* 0x0008e2000c1e1500 */
[----:B-----5:R-:W-:-:S04]  /*6d30*/  IMAD.WIDE R128, R23, 0x2, R200 ;  /* 0x0000000217807825 */ /* 0x020fc800078e02c8 */
[C---:B----4-:R-:W-:Y:S02]  /*6d40*/  IMAD.WIDE R146, R23.reuse, 0x2, R196 ;  /* 0x0000000217927825 */ /* 0x050fe400078e02c4 */
[----:B------:R0:W4:Y:S04]  /*6d50*/  LDG.E.U16 R196, [R126.64] ;  /* 0x000000047ec47981 */ /* 0x000128000c1e1500 */
[----:B------:R1:W5:Y:S04]  /*6d60*/  LDG.E.U16 R197, [R128.64] ;  /* 0x0000000480c57981 */ /* 0x000368000c1e1500 */
[----:B------:R2:W3:Y:S01]  /*6d70*/  LDG.E.U16 R200, [R146.64] ;  /* 0x0000000492c87981 */ /* 0x0004e2000c1e1500 */
[----:B0-----:R-:W-:-:S03]  /*6d80*/  IMAD.WIDE R126, R23, 0x2, R232 ;  /* 0x00000002177e7825 */ /* 0x001fc600078e02e8 */
[----:B------:R-:W3:Y:S01]  /*6d90*/  LDL.64 R232, [R1+0x98] ;  /* 0x0000980001e87983 */ /* 0x000ee20000100a00 */
[----:B-1----:R-:W-:-:S03]  /*6da0*/  IMAD.WIDE R128, R23, 0x2, R228 ;  /* 0x0000000217807825 */ /* 0x002fc600078e02e4 */
[----:B------:R0:W3:Y:S04]  /*6db0*/  LDG.E.U16 R201, [R126.64] ;  /* 0x000000047ec97981 */ /* 0x0000e8000c1e1500 */
[----:B------:R-:W3:Y:S01]  /*6dc0*/  LDL.64 R228, [R1+0x90] ;  /* 0x0000900001e47983 */ /* 0x000ee20000100a00 */
[----:B0-----:R-:W-:-:S03]  /*6dd0*/  IMAD.WIDE R126, R23, 0x2, R224 ;  /* 0x00000002177e7825 */ /* 0x001fc600078e02e0 */
[----:B------:R-:W3:Y:S01]  /*6de0*/  LDL.64 R224, [R1+0x128] ;  /* 0x0001280001e07983 */ /* 0x000ee20000100a00 */
[----:B--2---:R-:W-:-:S03]  /*6df0*/  IMAD.WIDE R146, R23, 0x2, R204 ;  /* 0x0000000217927825 */ /* 0x004fc600078e02cc */
[----:B------:R0:W2:Y:S04]  /*6e00*/  LDG.E.U16 R204, [R128.64] ;  /* 0x0000000480cc7981 */ /* 0x0000a8000c1e1500 */
[----:B------:R1:W2:Y:S01]  /*6e10*/  LDG.E.U16 R205, [R146.64] ;  /* 0x0000000492cd7981 */ /* 0x0002a2000c1e1500 */
[----:B0-----:R-:W-:-:S04]  /*6e20*/  IMAD.WIDE R128, R23, 0x2, R212 ;  /* 0x0000000217807825 */ /* 0x001fc800078e02d4 */
[C---:B-1----:R-:W-:Y:S02]  /*6e30*/  IMAD.WIDE R146, R23.reuse, 0x2, R208 ;  /* 0x0000000217927825 */ /* 0x042fe400078e02d0 */
[----:B------:R0:W2:Y:S04]  /*6e40*/  LDG.E.U16 R208, [R126.64] ;  /* 0x000000047ed07981 */ /* 0x0000a8000c1e1500 */
[----:B------:R1:W2:Y:S04]  /*6e50*/  LDG.E.U16 R209, [R128.64] ;  /* 0x0000000480d17981 */ /* 0x0002a8000c1e1500 */
[----:B------:R1:W2:Y:S01]  /*6e60*/  LDG.E.U16 R212, [R146.64] ;  /* 0x0000000492d47981 */ /* 0x0002a2000c1e1500 */
[----:B0-----:R-:W-:Y:S01]  /*6e70*/  IMAD.WIDE R126, R23, 0x2, R220 ;  /* 0x00000002177e7825 */ /* 0x001fe200078e02dc */
[----:B------:R-:W-:-:S02]  /*6e80*/  LOP3.LUT R213, R2, 0x10, RZ, 0x3c, !PT ;  /* 0x0000001002d57812 */ /* 0x000fc400078e3cff */
[----:B------:R-:W2:Y:S01]  /*6e90*/  LDL.64 R220, [R1+0x118] ;  /* 0x0001180001dc7983 */ /* 0x000ea20000100a00 */
[----:B-1----:R-:W-:-:S03]  /*6ea0*/  IMAD.WIDE R128, R23, 0x2, R218 ;  /* 0x0000000217807825 */ /* 0x002fc600078e02da */
[----:B------:R-:W2:Y:S01]  /*6eb0*/  LDG.E.U16 R126, [R126.64] ;  /* 0x000000047e7e7981 */ /* 0x000ea2000c1e1500 */
[----:B------:R-:W-:-:S03]  /*6ec0*/  IMAD.WIDE R146, R23, 0x2, R216 ;  /* 0x0000000217927825 */ /* 0x000fc600078e02d8 */
[----:B------:R-:W2:Y:S04]  /*6ed0*/  LDG.E.U16 R128, [R128.64] ;  /* 0x0000000480807981 */ /* 0x000ea8000c1e1500 */
[----:B------:R-:W2:Y:S04]  /*6ee0*/  LDG.E.U16 R146, [R146.64] ;  /* 0x0000000492927981 */ /* 0x000ea8000c1e1500 */
[----:B------:R-:W-:Y:S01]  /*6ef0*/  BAR.SYNC.DEFER_BLOCKING 0x0 ;  /* 0x0000000000007b1d */ /* 0x000fe20000010000 */
[----:B------:R-:W-:-:S05]  /*6f00*/  LOP3.LUT R216, R2, 0x20, RZ, 0x3c, !PT ;  /* 0x0000002002d87812 */ /* 0x000fca00078e3cff */
[----:B------:R-:W2:Y:S04]  /*6f10*/  LDL.64 R218, [R1+0xe8] ;  /* 0x0000e80001da7983 */ /* 0x000ea80000100a00 */
[----:B------:R-:W-:Y:S04]  /*6f20*/  STS.U16 [R2], R3 ;  /* 0x0000000302007388 */ /* 0x000fe80000000400 */
        /* <DEDUP_REMOVED lines=31> */
[----:B------:R-:W-:Y:S04]  /*7120*/  STS.U16 [R216+0x400], R39 ;  /* 0x00040027d8007388 */ /* 0x000fe80000000400 */
[----:B------:R-:W-:Y:S04]  /*7130*/  STS.U16 [R216+0x1400], R101 ;  /* 0x00140065d8007388 */ /* 0x000fe80000000400 */
[----:B------:R-:W-:Y:S04]  /*7140*/  STS.U16 [R216+0x2400], R38 ;  /* 0x00240026d8007388 */ /* 0x000fe80000000400 */
[----:B------:R-:W-:Y:S04]  /*7150*/  STS.U16 [R216+0x3400], R52 ;  /* 0x00340034d8007388 */ /* 0x000fe80000000400 */
[----:B------:R-:W-:Y:S04]  /*7160*/  STS.U16 [R216+0x4400], R100 ;  /* 0x00440064d8007388 */ /* 0x000fe80000000400 */
[----:B------:R-:W-:Y:S04]  /*7170*/  STS.U16 [R216+0x5400], R117 ;  /* 0x00540075d8007388 */ /* 0x000fe80000000400 */
[----:B------:R-:W-:Y:S04]  /*7180*/  STS.U16 [R216+0x6400], R96 ;  /* 0x00640060d8007388 */ /* 0x000fe80000000400 */
[----:B------:R-:W-:Y:S01]  /*7190*/  STS.U16 [R216+0x7400], R51 ;  /* 0x00740033d8007388 */ /* 0x000fe20000000400 */
[----:B0-----:R-:W-:-:S03]  /*71a0*/  LOP3.LUT R213, R2, 0x30, RZ, 0x3c, !PT ;  /* 0x0000003002d57812 */ /* 0x001fc600078e3cff */
        /* <DEDUP_REMOVED lines=16> */
[----:B------:R-:W-:-:S03]  /*72b0*/  LOP3.LUT R4, R2, 0x40, RZ, 0x3c, !PT ;  /* 0x0000004002047812 */ /* 0x000fc600078e3cff */
        /* <DEDUP_REMOVED lines=38> */
[----:B---3--:R-:W-:Y:S04]  /*7520*/  STS.U16 [R3+0xca00], R194 ;  /* 0x00ca00c203007388 */ /* 0x008fe80000000400 */
[----:B----4-:R-:W-:Y:S04]  /*7530*/  STS.U16 [R3+0xda00], R196 ;  /* 0x00da00c403007388 */ /* 0x010fe80000000400 */
[----:B-----5:R-:W-:Y:S04]  /*7540*/  STS.U16 [R3+0xea00], R197 ;  /* 0x00ea00c503007388 */ /* 0x020fe80000000400 */
        /* <DEDUP_REMOVED lines=16> */
[----:B--2---:R-:W-:Y:S04]  /*7650*/  STS.U16 [R4+0xec00], R204 ;  /* 0x00ec00cc04007388 */ /* 0x004fe80000000400 */
        /* <DEDUP_REMOVED lines=17> */
[----:B------:R-:W-:Y:S01]  /*7770*/  BAR.SYNC.DEFER_BLOCKING 0x0 ;  /* 0x0000000000007b1d */ /* 0x000fe20000010000 */
[----:B0-----:R-:W-:-:S02]  /*7780*/  LOP3.LUT R3, R18, 0x20, RZ, 0x3c, !PT ;  /* 0x0000002012037812 */ /* 0x001fc400078e3cff */
[----:B------:R-:W-:-:S03]  /*7790*/  LOP3.LUT R8, R19, 0x40, RZ, 0x3c, !PT ;  /* 0x0000004013087812 */ /* 0x000fc600078e3cff */
[----:B------:R-:W0:Y:S04]  /*77a0*/  S2R R213, SR_TID.X ;  /* 0x0000000000d57919 */ /* 0x000e280000002100 */
[----:B------:R-:W2:Y:S04]  /*77b0*/  LDL.64 R114, [R1+0x278] ;  /* 0x0002780001727983 */ /* 0x000ea80000100a00 */
[----:B------:R-:W3:Y:S04]  /*77c0*/  LDL.64 R124, [R1+0x220] ;  /* 0x00022000017c7983 */ /* 0x000ee80000100a00 */
[----:B------:R-:W4:Y:S04]  /*77d0*/  LDL.64 R126, [R1+0x1f8] ;  /* 0x0001f800017e7983 */ /* 0x000f280000100a00 */
[----:B------:R-:W-:Y:S04]  /*77e0*/  LDSM.16.MT88.4 R96, [R18+0x10000] ;  /* 0x010000001260783b */ /* 0x000fe80000004200 */
[----:B------:R-:W1:Y:S04]  /*77f0*/  LDSM.16.M88.4 R40, [R19] ;  /* 0x000000001328783b */ /* 0x000e680000000200 */
[----:B------:R-:W5:Y:S04]  /*7800*/  LDSM.16.MT88.4 R92, [R3+0x10000] ;  /* 0x01000000035c783b */ /* 0x000f680000004200 */
[----:B------:R-:W0:Y:S04]  /*7810*/  LDSM.16.M88.4 R32, [R19+0x8000] ;  /* 0x008000001320783b */ /* 0x000e280000000200 */
[----:B------:R-:W0:Y:S04]  /*7820*/  LDSM.16.MT88.4 R100, [R18+0x10400] ;  /* 0x010400001264783b */ /* 0x000e280000004200 */
[----:B------:R-:W0:Y:S04]  /*7830*/  LDSM.16.MT88.4 R48, [R3+0x10400] ;  /* 0x010400000330783b */ /* 0x000e280000004200 */
[----:B------:R-:W-:Y:S04]  /*7840*/  LDSM.16.MT88.4 R52, [R18+0x10800] ;  /* 0x010800001234783b */ /* 0x000fe80000004200 */
[----:B------:R-:W0:Y:S04]  /*7850*/  LDSM.16.M88.4 R88, [R8] ;  /* 0x000000000858783b */ /* 0x000e280000000200 */
[----:B------:R-:W0:Y:S04]  /*7860*/  LDSM.16.MT88.4 R36, [R3+0x10800] ;  /* 0x010800000324783b */ /* 0x000e280000004200 */
[----:B------:R-:W0:Y:S04]  /*7870*/  LDSM.16.M88.4 R4, [R8+0x8000] ;  /* 0x008000000804783b */ /* 0x000e280000000200 */
[----:B------:R-:W2:Y:S01]  /*7880*/  LDL.64 R128, [R1+0x228] ;  /* 0x0002280001807983 */ /* 0x000ea20000100a00 */
[-C--:B-1----:R-:W-:Y:S03]  /*7890*/  HMMA.16816.F32.BF16 R44, R96, R40.reuse, RZ ;  /* 0x00000028602c723c */ /* 0x082fe600000418ff */
[----:B------:R-:W2:Y:S04]  /*78a0*/  LDL.64 R116, [R1+0x1f0] ;  /* 0x0001f00001747983 */ /* 0x000ea80000100a00 */
[----:B------:R-:W2:Y:S01]  /*78b0*/  LDL.64 R148, [R1+0x1d0] ;  /* 0x0001d00001947983 */ /* 0x000ea20000100a00 */
[----:B-----5:R-:W-:Y:S03]  /*78c0*/  HMMA.16816.F32.BF16 R28, R92, R40, RZ ;  /* 0x000000285c1c723c */ /* 0x020fe600000418ff */
[----:B------:R-:W5:Y:S04]  /*78d0*/  LDL.64 R146, [R1+0x1c8] ;  /* 0x0001c80001927983 */ /* 0x000f680000100a00 */
[----:B------:R-:W2:Y:S01]  /*78e0*/  LDL.64 R200, [R1+0x180] ;  /* 0x0001800001c87983 */ /* 0x000ea20000100a00 */
[-C--:B0-----:R-:W-:Y:S03]  /*78f0*/  HMMA.16816.F32.BF16 R96, R96, R32.reuse, RZ ;  /* 0x000000206060723c */ /* 0x081fe600000418ff */
[----:B------:R-:W2:Y:S04]  /*7900*/  LDL.64 R196, [R1+0x178] ;  /* 0x0001780001c47983 */ /* 0x000ea80000100a00 */
[----:B------:R-:W2:Y:S01]  /*7910*/  LDL.64 R150, [R1+0x150] ;  /* 0x0001500001967983 */ /* 0x000ea20000100a00 */
[----:B------:R-:W-:Y:S03]  /*7920*/  HMMA.16816.F32.BF16 R92, R92, R32, RZ ;  /* 0x000000205c5c723c */ /* 0x000fe600000418ff */
[----:B------:R-:W2:Y:S04]  /*7930*/  LDL.64 R208, [R1+0x120] ;  /* 0x0001200001d07983 */ /* 0x000ea80000100a00 */
[----:B------:R-:W2:Y:S01]  /*7940*/  LDL.64 R160, [R1+0x170] ;  /* 0x0001700001a07983 */ /* 0x000ea20000100a00 */
[-C--:B------:R-:W-:Y:S03]  /*7950*/  HMMA.16816.F32.BF16 R44, R100, R42.reuse, R44 ;  /* 0x0000002a642c723c */ /* 0x080fe6000004182c */
[----:B------:R-:W2:Y:S04]  /*7960*/  LDL.64 R154, [R1+0x168] ;  /* 0x00016800019a7983 */ /* 0x000ea80000100a00 */
[----:B------:R-:W2:Y:S01]  /*7970*/  LDL.64 R152, [R1+0x158] ;  /* 0x0001580001987983 */ /* 0x000ea20000100a00 */
[----:B------:R-:W-:Y:S03]  /*7980*/  HMMA.16816.F32.BF16 R40, R48, R42, R28 ;  /* 0x0000002a3028723c */ /* 0x000fe6000004181c */
[----:B------:R-:W0:Y:S04]  /*7990*/  LDSM.16.MT88.4 R28, [R18+0x10c00] ;  /* 0x010c0000121c783b */ /* 0x000e280000004200 */
[----:B------:R-:W2:Y:S01]  /*79a0*/  LDL.64 R204, [R1+0x110] ;  /* 0x0001100001cc7983 */ /* 0x000ea20000100a00 */
[-C--:B------:R-:W-:Y:S03]  /*79b0*/  HMMA.16816.F32.BF16 R100, R100, R34.reuse, R96 ;  /* 0x000000226464723c */ /* 0x080fe60000041860 */
[----:B------:R-:W-:Y:S04]  /*79c0*/  LDSM.16.MT88.4 R96, [R18+0x11000] ;  /* 0x011000001260783b */ /* 0x000fe80000004200 */
[----:B------:R-:W2:Y:S01]  /*79d0*/  LDL.64 R216, [R1+0xe0] ;  /* 0x0000e00001d87983 */ /* 0x000ea20000100a00 */
[----:B------:R-:W-:Y:S03]  /*79e0*/  HMMA.16816.F32.BF16 R48, R48, R34, R92 ;  /* 0x000000223030723c */ /* 0x000fe6000004185c */
[----:B------:R-:W1:Y:S04]  /*79f0*/  LDSM.16.MT88.4 R32, [R3+0x10c00] ;  /* 0x010c00000320783b */ /* 0x000e680000004200 */
[----:B------:R-:W1:Y:S01]  /*7a00*/  LDSM.16.M88.4 R92, [R19+0x80] ;  /* 0x00008000135c783b */ /* 0x000e620000000200 */
[-C--:B------:R-:W-:Y:S08]  /*7a10*/  HMMA.16816.F32.BF16 R44, R52, R88.reuse, R44 ;  /* 0x00000058342c723c */ /* 0x080ff0000004182c */
[----:B------:R-:W-:Y:S08]  /*7a20*/  HMMA.16816.F32.BF16 R40, R36, R88, R40 ;  /* 0x000000582428723c */ /* 0x000ff00000041828 */
[-C--:B------:R-:W-:Y:S01]  /*7a30*/  HMMA.16816.F32.BF16 R100, R52, R4.reuse, R100 ;  /* 0x000000043464723c */ /* 0x080fe20000041864 */
[----:B------:R-:W1:Y:S07]  /*7a40*/  LDSM.16.MT88.4 R52, [R3+0x11000] ;  /* 0x011000000334783b */ /* 0x000e6e0000004200 */
[----:B------:R-:W-:Y:S01]  /*7a50*/  HMMA.16816.F32.BF16 R36, R36, R4, R48 ;  /* 0x000000042424723c */ /* 0x000fe20000041830 */
[----:B------:R-:W1:Y:S07]  /*7a60*/  LDSM.16.M88.4 R48, [R19+0x8080] ;  /* 0x008080001330783b */ /* 0x000e6e0000000200 */
[-C--:B0-----:R-:W-:Y:S08]  /*7a70*/  HMMA.16816.F32.BF16 R44, R28, R90.reuse, R44 ;  /* 0x0000005a1c2c723c */ /* 0x081ff0000004182c */
[----:B-1----:R-:W-:Y:S01]  /*7a80*/  HMMA.16816.F32.BF16 R88, R32, R90, R40 ;  /* 0x0000005a2058723c */ /* 0x002fe20000041828 */
[----:B------:R-:W-:Y:S07]  /*7a90*/  LDSM.16.MT88.4 R40, [R3+0x11800] ;  /* 0x011800000328783b */ /* 0x000fee0000004200 */
[-C--:B------:R-:W-:Y:S01]  /*7aa0*/  HMMA.16816.F32.BF16 R28, R28, R6.reuse, R100 ;  /* 0x000000061c1c723c */ /* 0x080fe20000041864 */
[----:B------:R-:W0:Y:S07]  /*7ab0*/  LDSM.16.MT88.4 R100, [R18+0x11400] ;  /* 0x011400001264783b */ /* 0x000e2e0000004200 */
[----:B------:R-:W-:Y:S01]  /*7ac0*/  HMMA.16816.F32.BF16 R4, R32, R6, R36 ;  /* 0x000000062004723c */ /* 0x000fe20000041824 */
[----:B------:R-:W1:Y:S04]  /*7ad0*/  LDSM.16.MT88.4 R32, [R3+0x11400] ;  /* 0x011400000320783b */ /* 0x000e680000004200 */
[----:B------:R-:W-:Y:S03]  /*7ae0*/  LDSM.16.MT88.4 R36, [R18+0x11800] ;  /* 0x011800001224783b */ /* 0x000fe60000004200 */
[-C--:B------:R-:W-:Y:S08]  /*7af0*/  HMMA.16816.F32.BF16 R44, R96, R92.reuse, R44 ;  /* 0x0000005c602c723c */ /* 0x080ff0000004182c */
[----:B------:R-:W-:Y:S08]  /*7b00*/  HMMA.16816.F32.BF16 R88, R52, R92, R88 ;  /* 0x0000005c3458723c */ /* 0x000ff00000041858 */
[-C--:B------:R-:W-:Y:S01]  /*7b10*/  HMMA.16816.F32.BF16 R96, R96, R48.reuse, R28 ;  /* 0x000000306060723c */ /* 0x080fe2000004181c */
[----:B------:R-:W1:Y:S07]  /*7b20*/  LDSM.16.M88.4 R28, [R8+0x80] ;  /* 0x00008000081c783b */ /* 0x000e6e0000000200 */
        /* <DEDUP_REMOVED lines=8> */
[----:B------:R-:W-:Y:S04]  /*7bb0*/  LDSM.16.M88.4 R52, [R19+0x100] ;  /* 0x000100001334783b */ /* 0x000fe80000000200 */
[----:B------:R-:W-:Y:S03]  /*7bc0*/  LDSM.16.M88.4 R48, [R19+0x8100] ;  /* 0x008100001330783b */ /* 0x000fe60000000200 */
[-C--:B------:R-:W-:Y:S08]  /*7bd0*/  HMMA.16816.F32.BF16 R44, R36, R28.reuse, R44 ;  /* 0x0000001c242c723c */ /* 0x080ff0000004182c */
[----:B------:R-:W-:Y:S08]  /*7be0*/  HMMA.16816.F32.BF16 R92, R40, R28, R92 ;  /* 0x0000001c285c723c */ /* 0x000ff0000004185c */
[-C--:B------:R-:W-:Y:S01]  /*7bf0*/  HMMA.16816.F32.BF16 R100, R36, R4.reuse, R100 ;  /* 0x000000042464723c */ /* 0x080fe20000041864 */
[----:B------:R-:W1:Y:S07]  /*7c00*/  LDSM.16.MT88.4 R36, [R18+0x12000] ;  /* 0x012000001224783b */ /* 0x000e6e0000004200 */
[----:B------:R-:W-:Y:S01]  /*7c10*/  HMMA.16816.F32.BF16 R40, R40, R4, R32 ;  /* 0x000000042828723c */ /* 0x000fe20000041820 */
[----:B------:R-:W3:Y:S07]  /*7c20*/  LDSM.16.MT88.4 R32, [R3+0x12000] ;  /* 0x012000000320783b */ /* 0x000eee0000004200 */
[-C--:B0-----:R-:W-:Y:S08]  /*7c30*/  HMMA.16816.F32.BF16 R44, R96, R30.reuse, R44 ;  /* 0x0000001e602c723c */ /* 0x081ff0000004182c */
[----:B------:R-:W-:Y:S01]  /*7c40*/  HMMA.16816.F32.BF16 R92, R88, R30, R92 ;  /* 0x0000001e585c723c */ /* 0x000fe2000004185c */
[----:B------:R-:W0:Y:S07]  /*7c50*/  LDSM.16.MT88.4 R28, [R18+0x12400] ;  /* 0x01240000121c783b */ /* 0x000e2e0000004200 */
[-C--:B------:R-:W-:Y:S01]  /*7c60*/  HMMA.16816.F32.BF16 R100, R96, R6.reuse, R100 ;  /* 0x000000066064723c */ /* 0x080fe20000041864 */
[----:B------:R-:W-:Y:S07]  /*7c70*/  LDSM.16.MT88.4 R96, [R3+0x12800] ;  /* 0x012800000360783b */ /* 0x000fee0000004200 */
[----:B------:R-:W-:Y:S01]  /*7c80*/  HMMA.16816.F32.BF16 R40, R88, R6, R40 ;  /* 0x000000065828723c */ /* 0x000fe20000041828 */
[----:B------:R-:W4:Y:S04]  /*7c90*/  LDSM.16.MT88.4 R4, [R3+0x12400] ;  /* 0x012400000304783b */ /* 0x000f280000004200 */
[----:B------:R-:W-:Y:S03]  /*7ca0*/  LDSM.16.M88.4 R88, [R8+0x100] ;  /* 0x000100000858783b */ /* 0x000fe60000000200 */
[-C--:B-1----:R-:W-:Y:S08]  /*7cb0*/  HMMA.16816.F32.BF16 R44, R36, R52.reuse, R44 ;  /* 0x00000034242c723c */ /* 0x082ff0000004182c */
[----:B---3--:R-:W-:Y:S08]  /*7cc0*/  HMMA.16816.F32.BF16 R92, R32, R52, R92 ;  /* 0x00000034205c723c */ /* 0x008ff0000004185c */
[-C--:B------:R-:W-:Y:S01]  /*7cd0*/  HMMA.16816.F32.BF16 R100, R36, R48.reuse, R100 ;  /* 0x000000302464723c */ /* 0x080fe20000041864 */
[----:B------:R-:W1:Y:S07]  /*7ce0*/  LDSM.16.MT88.4 R36, [R18+0x12800] ;  /* 0x012800001224783b */ /* 0x000e6e0000004200 */
[----:B------:R-:W-:Y:S01]  /*7cf0*/  HMMA.16816.F32.BF16 R40, R32, R48, R40 ;  /* 0x000000302028723c */ /* 0x000fe20000041828 */
[----:B------:R-:W3:Y:S07]  /*7d00*/  LDSM.16.M88.4 R32, [R8+0x8100] ;  /* 0x008100000820783b */ /* 0x000eee0000000200 */
[-C--:B0-----:R-:W-:Y:S08]  /*7d10*/  HMMA.16816.F32.BF16 R44, R28, R54.reuse, R44 ;  /* 0x000000361c2c723c */ /* 0x081ff0000004182c */
[----:B----4-:R-:W-:Y:S01]  /*7d20*/  HMMA.16816.F32.BF16 R92, R4, R54, R92 ;  /* 0x00000036045c723c */ /* 0x010fe2000004185c */
[----:B------:R-:W-:Y:S07]  /*7d30*/  LDSM.16.MT88.4 R52, [R3+0x13000] ;  /* 0x013000000334783b */ /* 0x000fee0000004200 */
[-C--:B------:R-:W-:Y:S01]  /*7d40*/  HMMA.16816.F32.BF16 R100, R28, R50.reuse, R100 ;  /* 0x000000321c64723c */ /* 0x080fe20000041864 */
[----:B------:R-:W0:Y:S07]  /*7d50*/  LDSM.16.MT88.4 R28, [R18+0x12c00] ;  /* 0x012c0000121c783b */ /* 0x000e2e0000004200 */
[----:B------:R-:W-:Y:S01]  /*7d60*/  HMMA.16816.F32.BF16 R40, R4, R50, R40 ;  /* 0x000000320428723c */ /* 0x000fe20000041828 */
[----:B------:R-:W4:Y:S04]  /*7d70*/  LDSM.16.MT88.4 R4, [R3+0x12c00] ;  /* 0x012c00000304783b */ /* 0x000f280000004200 */
[----:B------:R-:W-:Y:S03]  /*7d80*/  LDSM.16.M88.4 R48, [R19+0x180] ;  /* 0x000180001330783b */ /* 0x000fe60000000200 */
[-C--:B-1----:R-:W-:Y:S08]  /*7d90*/  HMMA.16816.F32.BF16 R44, R36, R88.reuse, R44 ;  /* 0x00000058242c723c */ /* 0x082ff0000004182c */
[----:B------:R-:W-:Y:S08]  /*7da0*/  HMMA.16816.F32.BF16 R92, R96, R88, R92 ;  /* 0x00000058605c723c */ /* 0x000ff0000004185c */
[-C--:B---3--:R-:W-:Y:S01]  /*7db0*/  HMMA.16816.F32.BF16 R100, R36, R32.reuse, R100 ;  /* 0x000000202464723c */ /* 0x088fe20000041864 */
        /* <DEDUP_REMOVED lines=19> */
[C---:B------:R-:W-:Y:S01]  /*7ef0*/  LOP3.LUT R104, R213.reuse, 0xff, RZ, 0xc0, !PT ;  /* 0x000000ffd5687812 */ /* 0x040fe200078ec0ff */
[----:B------:R-:W4:Y:S06]  /*7f00*/  LDL.64 R50, [R1+0x728] ;  /* 0x0007280001327983 */ /* 0x000f2c0000100a00 */
[-C--:B------:R-:W-:Y:S01]  /*7f10*/  HMMA.16816.F32.BF16 R100, R28, R42.reuse, R100 ;  /* 0x0000002a1c64723c */ /* 0x080fe20000041864 */
[----:B------:R-:W0:Y:S07]  /*7f20*/  LDSM.16.MT88.4 R28, [R18+0x13c00] ;  /* 0x013c0000121c783b */ /* 0x000e2e0000004200 */
[----:B------:R-:W-:Y:S01]  /*7f30*/  HMMA.16816.F32.BF16 R96, R4, R42, R96 ;  /* 0x0000002a0460723c */ /* 0x000fe20000041860 */
[----:B------:R-:W2:Y:S07]  /*7f40*/  LDSM.16.MT88.4 R4, [R3+0x13c00] ;  /* 0x013c00000304783b */ /* 0x000eae0000004200 */
[-C--:B-1----:R-:W-:Y:S01]  /*7f50*/  HMMA.16816.F32.BF16 R40, R36, R32.reuse, R44 ;  /* 0x000000202428723c */ /* 0x082fe2000004182c */
[----:B------:R-:W-:Y:S01]  /*7f60*/  LOP3.LUT R48, R213, 0x1c, RZ, 0xc0, !PT ;  /* 0x0000001cd5307812 */ /* 0x000fe200078ec0ff */
[----:B------:R-:W4:Y:S04]  /*7f70*/  LDL.64 R46, [R1+0x718] ;  /* 0x00071800012e7983 */ /* 0x000f280000100a00 */
[----:B------:R-:W4:Y:S02]  /*7f80*/  LDL.64 R212, [R1+0xd8] ;  /* 0x0000d80001d47983 */ /* 0x000f240000100a00 */
[----:B------:R-:W-:Y:S08]  /*7f90*/  HMMA.16816.F32.BF16 R92, R88, R32, R92 ;  /* 0x00000020585c723c */ /* 0x000ff0000004185c */
[-C--:B---3--:R-:W-:Y:S01]  /*7fa0*/  HMMA.16816.F32.BF16 R36, R36, R52.reuse, R100 ;  /* 0x000000342424723c */ /* 0x088fe20000041864 */
[----:B------:R-:W3:Y:S04]  /*7fb0*/  LDL.64 R100, [R1+0x280] ;  /* 0x0002800001647983 */ /* 0x000ee80000100a00 */
[----:B------:R-:W3:Y:S03]  /*7fc0*/  LDL.64 R102, [R1+0x218] ;  /* 0x0002180001667983 */ /* 0x000ee60000100a00 */
[----:B------:R-:W-:Y:S01]  /*7fd0*/  HMMA.16816.F32.BF16 R96, R88, R52, R96 ;  /* 0x000000345860723c */ /* 0x000fe20000041860 */
[----:B------:R-:W3:Y:S04]  /*7fe0*/  LDL.64 R52, [R1+0x730] ;  /* 0x0007300001347983 */ /* 0x000ee80000100a00 */
[----:B------:R-:W3:Y:S03]  /*7ff0*/  LDL.64 R90, [R1+0x700] ;  /* 0x00070000015a7983 */ /* 0x000ee60000100a00 */
[-C--:B0-----:R-:W-:Y:S01]  /*8000*/  HMMA.16816.F32.BF16 R40, R28, R34.reuse, R40 ;  /* 0x000000221c28723c */ /* 0x081fe20000041828 */
[----:B------:R-:W3:Y:S07]  /*8010*/  LDL.64 R88, [R1+0x2d8] ;  /* 0x0002d80001587983 */ /* 0x000eee0000100a00 */
[----:B--2---:R-:W-:Y:S01]  /*8020*/  HMMA.16816.F32.BF16 R32, R4, R34, R92 ;  /* 0x000000220420723c */ /* 0x004fe2000004185c */
[----:B------:R-:W2:Y:S04]  /*8030*/  LDL.64 R94, [R1+0x2f0] ;  /* 0x0002f000015e7983 */ /* 0x000ea80000100a00 */
[----:B------:R-:W2:Y:S03]  /*8040*/  LDL.64 R92, [R1+0x2e8] ;  /* 0x0002e800015c7983 */ /* 0x000ea60000100a00 */
[-C--:B------:R-:W-:Y:S08]  /*8050*/  HMMA.16816.F32.BF16 R36, R28, R54.reuse, R36 ;  /* 0x000000361c24723c */ /* 0x080ff00000041824 */
[----:B------:R-:W-:Y:S01]  /*8060*/  HMMA.16816.F32.BF16 R28, R4, R54, R96 ;  /* 0x00000036041c723c */ /* 0x000fe20000041860 */
[----:B------:R-:W-:Y:S01]  /*8070*/  FMUL R3, R42, c[0x0][0x188] ;  /* 0x000062002a037a20 */ /* 0x000fe20000400000 */
[----:B------:R-:W2:Y:S04]  /*8080*/  LDL.64 R54, [R1+0x738] ;  /* 0x0007380001367983 */ /* 0x000ea80000100a00 */
[----:B------:R-:W2:Y:S01]  /*8090*/  LDL.64 R98, [R1+0x710] ;  /* 0x0007100001627983 */ /* 0x000ea20000100a00 */
[----:B------:R-:W-:-:S02]  /*80a0*/  FMUL R4, R40, c[0x0][0x188] ;  /* 0x0000620028047a20 */ /* 0x000fc40000400000 */
[----:B------:R-:W-:Y:S01]  /*80b0*/  FMUL R6, R41, c[0x0][0x188] ;  /* 0x0000620029067a20 */ /* 0x000fe20000400000 */
[----:B------:R-:W2:Y:S01]  /*80c0*/  LDL.64 R96, [R1+0x708] ;  /* 0x0007080001607983 */ /* 0x000ea20000100a00 */
[----:B------:R-:W-:Y:S02]  /*80d0*/  FMUL R5, R43, c[0x0][0x188] ;  /* 0x000062002b057a20 */ /* 0x000fe40000400000 */
[----:B------:R-:W-:Y:S02]  /*80e0*/  FMUL R22, R32, c[0x0][0x188] ;  /* 0x0000620020167a20 */ /* 0x000fe40000400000 */
[----:B------:R-:W-:Y:S01]  /*80f0*/  FMUL R44, R33, c[0x0][0x188] ;  /* 0x00006200212c7a20 */ /* 0x000fe20000400000 */
[----:B------:R-:W-:Y:S01]  /*8100*/  FMNMX R4, R4, R6, !PT ;  /* 0x0000000604047209 */ /* 0x000fe20007800000 */
[----:B------:R-:W-:Y:S01]  /*8110*/  FMUL R8, R34, c[0x0][0x188] ;  /* 0x0000620022087a20 */ /* 0x000fe20000400000 */
[----:B------:R-:W-:Y:S01]  /*8120*/  FMNMX R3, R3, R5, !PT ;  /* 0x0000000503037209 */ /* 0x000fe20007800000 */
[----:B------:R-:W-:Y:S01]  /*8130*/  FMUL R9, R35, c[0x0][0x188] ;  /* 0x0000620023097a20 */ /* 0x000fe20000400000 */
[----:B------:R-:W-:Y:S01]  /*8140*/  FMNMX R22, R22, R44, !PT ;  /* 0x0000002c16167209 */ /* 0x000fe20007800000 */
[----:B------:R-:W-:-:S02]  /*8150*/  FMUL R7, R36, c[0x0][0x188] ;  /* 0x0000620024077a20 */ /* 0x000fc40000400000 */
[----:B------:R-:W-:Y:S02]  /*8160*/  FMUL R6, R38, c[0x0][0x188] ;  /* 0x0000620026067a20 */ /* 0x000fe40000400000 */
[----:B------:R-:W-:Y:S01]  /*8170*/  FMUL R5, R28, c[0x0][0x188] ;  /* 0x000062001c057a20 */ /* 0x000fe20000400000 */
[----:B------:R-:W-:Y:S01]  /*8180*/  FMNMX R8, R8, R9, !PT ;  /* 0x0000000908087209 */ /* 0x000fe20007800000 */
        /* <DEDUP_REMOVED lines=10> */
[----:B------:R-:W2:Y:S01]  /*8230*/  LDL.64 R44, [R1+0x6f8] ;  /* 0x0006f800012c7983 */ /* 0x000ea20000100a00 */
[----:B------:R-:W-:-:S02]  /*8240*/  FMNMX R4, R22, R4, !PT ;  /* 0x0000000416047209 */ /* 0x000fc40007800000 */
[----:B------:R-:W-:Y:S02]  /*8250*/  FMNMX R5, R7, R5, !PT ;  /* 0x0000000507057209 */ /* 0x000fe40007800000 */
[----:B------:R-:W-:Y:S01]  /*8260*/  FMNMX R8, R6, R8, !PT ;  /* 0x0000000806087209 */ /* 0x000fe20007800000 */
[----:B------:R-:W0:Y:S04]  /*8270*/  SHFL.BFLY PT, R9, R4, 0x2, 0x1f ;  /* 0x0c401f0004097f89 */ /* 0x000e2800000e0000 */
[----:B------:R-:W1:Y:S04]  /*8280*/  SHFL.BFLY PT, R22, R3, 0x2, 0x1f ;  /* 0x0c401f0003167f89 */ /* 0x000e6800000e0000 */
[----:B------:R-:W5:Y:S04]  /*8290*/  SHFL.BFLY PT, R7, R5, 0x2, 0x1f ;  /* 0x0c401f0005077f89 */ /* 0x000f6800000e0000 */
[----:B------:R-:W5:Y:S01]  /*82a0*/  SHFL.BFLY PT, R6, R8, 0x2, 0x1f ;  /* 0x0c401f0008067f89 */ /* 0x000f6200000e0000 */
[----:B0-----:R-:W-:-:S02]  /*82b0*/  FMNMX R9, R4, R9, !PT ;  /* 0x0000000904097209 */ /* 0x001fc40007800000 */
[----:B-1----:R-:W-:Y:S02]  /*82c0*/  FMNMX R22, R3, R22, !PT ;  /* 0x0000001603167209 */ /* 0x002fe40007800000 */
[----:B-----5:R-:W-:Y:S02]  /*82d0*/  FMNMX R7, R5, R7, !PT ;  /* 0x0000000705077209 */ /* 0x020fe40007800000 */
[----:B------:R-:W-:Y:S01]  /*82e0*/  FMNMX R6, R8, R6, !PT ;  /* 0x0000000608067209 */ /* 0x000fe20007800000 */
[----:B------:R-:W0:Y:S04]  /*82f0*/  SHFL.BFLY PT, R3, R9, 0x1, 0x1f ;  /* 0x0c201f0009037f89 */ /* 0x000e2800000e0000 */
[----:B------:R-:W1:Y:S04]  /*8300*/  SHFL.BFLY PT, R4, R22, 0x1, 0x1f ;  /* 0x0c201f0016047f89 */ /* 0x000e6800000e0000 */
[----:B------:R-:W5:Y:S04]  /*8310*/  SHFL.BFLY PT, R5, R7, 0x1, 0x1f ;  /* 0x0c201f0007057f89 */ /* 0x000f6800000e0000 */
[----:B------:R-:W5:Y:S01]  /*8320*/  SHFL.BFLY PT, R8, R6, 0x1, 0x1f ;  /* 0x0c201f0006087f89 */ /* 0x000f6200000e0000 */
[----:B0-----:R-:W-:-:S03]  /*8330*/  FMNMX R3, R9, R3, !PT ;  /* 0x0000000309037209 */ /* 0x001fc60007800000 */
[----:B------:R-:W-:Y:S01]  /*8340*/  BAR.SYNC.DEFER_BLOCKING 0x0 ;  /* 0x0000000000007b1d */ /* 0x000fe20000010000 */
[----:B-1----:R-:W-:Y:S02]  /*8350*/  FMNMX R4, R22, R4, !PT ;  /* 0x0000000416047209 */ /* 0x002fe40007800000 */
[----:B-----5:R-:W-:Y:S02]  /*8360*/  FMNMX R5, R7, R5, !PT ;  /* 0x0000000507057209 */ /* 0x020fe40007800000 */
[----:B------:R-:W-:Y:S01]  /*8370*/  FMNMX R8, R6, R8, !PT ;  /* 0x0000000806087209 */ /* 0x000fe20007800000 */
[----:B------:R-:W-:Y:S04]  /*8380*/  @!P1 STS [R16], R3 ;  /* 0x0000000310009388 */ /* 0x000fe80000000800 */
[----:B------:R-:W-:Y:S04]  /*8390*/  @!P1 STS [R16+0x100], R4 ;  /* 0x0001000410009388 */ /* 0x000fe80000000800 */
[----:B------:R-:W-:Y:S04]  /*83a0*/  @!P1 STS [R16+0x200], R5 ;  /* 0x0002000510009388 */ /* 0x000fe80000000800 */
[----:B------:R-:W-:Y:S04]  /*83b0*/  @!P1 STS [R16+0x300], R8 ;  /* 0x0003000810009388 */ /* 0x000fe80000000800 */
[----:B------:R-:W-:Y:S06]  /*83c0*/  BAR.SYNC.DEFER_BLOCKING 0x0 ;  /* 0x0000000000007b1d */ /* 0x000fec0000010000 */
[----:B------:R-:W0:Y:S04]  /*83d0*/  LDS R3, [R104.X4] ;  /* 0x0000000068037984 */ /* 0x000e280000004800 */
[----:B0-----:R-:W0:Y:S02]  /*83e0*/  SHFL.BFLY PT, R4, R3, 0x4, 0x1f ;  /* 0x0c801f0003047f89 */ /* 0x001e2400000e0000 */
[----:B0-----:R-:W-:-:S05]  /*83f0*/  FMNMX R4, R3, R4, !PT ;  /* 0x0000000403047209 */ /* 0x001fca0007800000 */
[----:B------:R-:W0:Y:S02]  /*8400*/  SHFL.BFLY PT, R3, R4, 0x2, 0x1f ;  /* 0x0c401f0004037f89 */ /* 0x000e2400000e0000 */
[----:B0-----:R-:W-:-:S05]  /*8410*/  FMNMX R3, R4, R3, !PT ;  /* 0x0000000304037209 */ /* 0x001fca0007800000 */
[----:B------:R-:W0:Y:S02]  /*8420*/  SHFL.BFLY PT, R4, R3, 0x1, 0x1f ;  /* 0x0c201f0003047f89 */ /* 0x000e2400000e0000 */
[----:B0-----:R-:W-:-:S05]  /*8430*/  FMNMX R4, R3, R4, !PT ;  /* 0x0000000403047209 */ /* 0x001fca0007800000 */
[----:B------:R-:W-:Y:S04]  /*8440*/  @!P0 STS [R104.X4], R4 ;  /* 0x0000000468008388 */ /* 0x000fe80000004800 */
[----:B------:R-:W-:Y:S06]  /*8450*/  BAR.SYNC.DEFER_BLOCKING 0x0 ;  /* 0x0000000000007b1d */ /* 0x000fec0000010000 */
[----:B------:R-:W0:Y:S04]  /*8460*/  LDS R4, [R48.X8] ;  /* 0x0000000030047984 */ /* 0x000e280000008800 */
[----:B------:R-:W1:Y:S04]  /*8470*/  LDS R5, [R48.X8+0x100] ;  /* 0x0001000030057984 */ /* 0x000e680000008800 */
[----:B------:R-:W5:Y:S04]  /*8480*/  LDS R6, [R48.X8+0x200] ;  /* 0x0002000030067984 */ /* 0x000f680000008800 */
[----:B------:R2:W3:Y:S04]  /*8490*/  LDS R7, [R48.X8+0x300] ;  /* 0x0003000030077984 */ /* 0x0004e80000008800 */
[----:B--2---:R-:W2:Y:S01]  /*84a0*/  LDL.64 R48, [R1+0x720] ;  /* 0x0007200001307983 */ /* 0x004ea20000100a00 */
[----:B0-----:R-:W-:-:S02]  /*84b0*/  FMNMX R4, R4, R27, !PT ;  /* 0x0000001b04047209 */ /* 0x001fc40007800000 */
[----:B-1----:R-:W-:-:S03]  /*84c0*/  FMNMX R5, R5, R11, !PT ;  /* 0x0000000b05057209 */ /* 0x002fc60007800000 */
[--C-:B------:R-:W-:Y:S01]  /*84d0*/  FFMA R195, R40, c[0x0][0x188], -R4.reuse ;  /* 0x0000620028c37a23 */ /* 0x100fe20000000804 */
[----:B-----5:R-:W-:Y:S02]  /*84e0*/  FMNMX R6, R6, R12, !PT ;  /* 0x0000000c06067209 */ /* 0x020fe40007800000 */
[----:B---3--:R-:W-:Y:S01]  /*84f0*/  FMNMX R7, R7, R10, !PT ;  /* 0x0000000a07077209 */ /* 0x008fe20007800000 */
[----:B------:R-:W-:Y:S02]  /*8500*/  FFMA R41, R41, c[0x0][0x188], -R4 ;  /* 0x0000620029297a23 */ /* 0x000fe40000000804 */
[--C-:B------:R-:W-:Y:S02]  /*8510*/  FFMA R42, R42, c[0x0][0x188], -R5.reuse ;  /* 0x000062002a2a7a23 */ /* 0x100fe40000000805 */
[----:B------:R-:W-:Y:S02]  /*8520*/  FFMA R43, R43, c[0x0][0x188], -R5 ;  /* 0x000062002b2b7a23 */ /* 0x000fe40000000805 */
[----:B------:R-:W-:-:S02]  /*8530*/  FFMA R32, R32, c[0x0][0x188], -R6 ;  /* 0x0000620020207a23 */ /* 0x000fc40000000806 */
[----:B------:R-:W-:Y:S02]  /*8540*/  FFMA R33, R33, c[0x0][0x188], -R6 ;  /* 0x0000620021217a23 */ /* 0x000fe40000000806 */
[--C-:B------:R-:W-:Y:S02]  /*8550*/  FFMA R34, R34, c[0x0][0x188], -R7.reuse ;  /* 0x0000620022227a23 */ /* 0x100fe40000000807 */
[----:B------:R-:W-:Y:S02]  /*8560*/  FFMA R35, R35, c[0x0][0x188], -R7 ;  /* 0x0000620023237a23 */ /* 0x000fe40000000807 */
[----:B------:R-:W-:Y:S02]  /*8570*/  FMUL R195, R195, 1.4426950216293334961 ;  /* 0x3fb8aa3bc3c37820 */ /* 0x000fe40000400000 */
[----:B------:R-:W-:Y:S02]  /*8580*/  FMUL R41, R41, 1.4426950216293334961 ;  /* 0x3fb8aa3b29297820 */ /* 0x000fe40000400000 */
[----:B------:R-:W-:-:S02]  /*8590*/  FFMA R36, R36, c[0x0][0x188], -R4 ;  /* 0x0000620024247a23 */ /* 0x000fc40000000804 */
[----:B------:R-:W-:Y:S02]  /*85a0*/  FMUL R42, R42, 1.4426950216293334961 ;  /* 0x3fb8aa3b2a2a7820 */ /* 0x000fe40000400000 */
[----:B------:R-:W-:Y:S02]  /*85b0*/  FMUL R43, R43, 1.4426950216293334961 ;  /* 0x3fb8aa3b2b2b7820 */ /* 0x000fe40000400000 */
[----:B------:R-:W-:Y:S02]  /*85c0*/  FFMA R38, R38, c[0x0][0x188], -R5 ;  /* 0x0000620026267a23 */ /* 0x000fe40000000805 */
[----:B------:R-:W-:Y:S02]  /*85d0*/  FMUL R32, R32, 1.4426950216293334961 ;  /* 0x3fb8aa3b20207820 */ /* 0x000fe40000400000 */
[----:B------:R-:W-:Y:S02]  /*85e0*/  FMUL R33, R33, 1.4426950216293334961 ;  /* 0x3fb8aa3b21217820 */ /* 0x000fe40000400000 */
[----:B------:R-:W-:-:S02]  /*85f0*/  FFMA R28, R28, c[0x0][0x188], -R6 ;  /* 0x000062001c1c7a23 */ /* 0x000fc40000000806 */
[----:B------:R-:W-:Y:S02]  /*8600*/  FMUL R34, R34, 1.4426950216293334961 ;  /* 0x3fb8aa3b22227820 */ /* 0x000fe40000400000 */
[----:B------:R-:W-:Y:S02]  /*8610*/  FMUL R35, R35, 1.4426950216293334961 ;  /* 0x3fb8aa3b23237820 */ /* 0x000fe40000400000 */
[----:B------:R-:W-:Y:S01]  /*8620*/  FFMA R30, R30, c[0x0][0x188], -R7 ;  /* 0x000062001e1e7a23 */ /* 0x000fe20000000807 */
[----:B------:R-:W-:Y:S01]  /*8630*/  MUFU.EX2 R195, R195 ;  /* 0x000000c300c37308 */ /* 0x000fe20000000800 */
[----:B------:R-:W-:Y:S02]  /*8640*/  FMUL R36, R36, 1.4426950216293334961 ;  /* 0x3fb8aa3b24247820 */ /* 0x000fe40000400000 */
[----:B------:R-:W-:Y:S02]  /*8650*/  FFMA R37, R37, c[0x0][0x188], -R4 ;  /* 0x0000620025257a23 */ /* 0x000fe40000000804 */
[----:B------:R-:W-:-:S02]  /*8660*/  FFMA R39, R39, c[0x0][0x188], -R5 ;  /* 0x0000620027277a23 */ /* 0x000fc40000000805 */
[----:B------:R-:W-:Y:S01]  /*8670*/  FMUL R38, R38, 1.4426950216293334961 ;  /* 0x3fb8aa3b26267820 */ /* 0x000fe20000400000 */
[----:B------:R0:W1:Y:S01]  /*8680*/  MUFU.EX2 R193, R41 ;  /* 0x0000002900c17308 */ /* 0x0000620000000800 */
[----:B------:R-:W-:Y:S02]  /*8690*/  FMUL R28, R28, 1.4426950216293334961 ;  /* 0x3fb8aa3b1c1c7820 */ /* 0x000fe40000400000 */
[----:B------:R-:W-:Y:S02]  /*86a0*/  FFMA R29, R29, c[0x0][0x188], -R6 ;  /* 0x000062001d1d7a23 */ /* 0x000fe40000000806 */
[----:B------:R-:W-:Y:S02]  /*86b0*/  FMUL R30, R30, 1.4426950216293334961 ;  /* 0x3fb8aa3b1e1e7820 */ /* 0x000fe40000400000 */
[----:B------:R-:W-:Y:S01]  /*86c0*/  FFMA R31, R31, c[0x0][0x188], -R7 ;  /* 0x000062001f1f7a23 */ /* 0x000fe20000000807 */
[----:B------:R-:W-:Y:S01]  /*86d0*/  MUFU.EX2 R191, R42 ;  /* 0x0000002a00bf7308 */ /* 0x000fe20000000800 */
[----:B------:R-:W-:Y:S01]  /*86e0*/  FMUL R37, R37, 1.4426950216293334961 ;  /* 0x3fb8aa3b25257820 */ /* 0x000fe20000400000 */
[----:B0-----:R-:W3:Y:S01]  /*86f0*/  LDL.64 R40, [R1+0x2f8] ;  /* 0x0002f80001287983 */ /* 0x001ee20000100a00 */
[----:B------:R-:W-:-:S05]  /*8700*/  FMUL R39, R39, 1.4426950216293334961 ;  /* 0x3fb8aa3b27277820 */ /* 0x000fca0000400000 */
[----:B------:R0:W5:Y:S01]  /*8710*/  MUFU.EX2 R189, R43 ;  /* 0x0000002b00bd7308 */ /* 0x0001620000000800 */
[----:B------:R-:W-:Y:S02]  /*8720*/  FMUL R29, R29, 1.4426950216293334961 ;  /* 0x3fb8aa3b1d1d7820 */ /* 0x000fe40000400000 */
[----:B------:R-:W-:-:S05]  /*8730*/  FMUL R31, R31, 1.4426950216293334961 ;  /* 0x3fb8aa3b1f1f7820 */ /* 0x000fca0000400000 */
[----:B------:R-:W-:Y:S01]  /*8740*/  MUFU.EX2 R179, R32 ;  /* 0x0000002000b37308 */ /* 0x000fe20000000800 */
[----:B0-----:R-:W2:Y:S07]  /*8750*/  LDL.64 R42, [R1+0x2b0] ;  /* 0x0002b000012a7983 */ /* 0x001eae0000100a00 */
[----:B------:R-:W0:Y:S08]  /*8760*/  MUFU.EX2 R177, R33 ;  /* 0x0000002100b17308 */ /* 0x000e300000000800 */
[----:B------:R-:W-:Y:S08]  /*8770*/  MUFU.EX2 R175, R34 ;  /* 0x0000002200af7308 */ /* 0x000ff00000000800 */
[----:B------:R-:W0:Y:S08]  /*8780*/  MUFU.EX2 R173, R35 ;  /* 0x0000002300ad7308 */ /* 0x000e300000000800 */
[----:B------:R-:W0:Y:S08]  /*8790*/  MUFU.EX2 R187, R36 ;  /* 0x0000002400bb7308 */ /* 0x000e300000000800 */
[----:B------:R-:W0:Y:S08]  /*87a0*/  MUFU.EX2 R183, R38 ;  /* 0x0000002600b77308 */ /* 0x000e300000000800 */
[----:B------:R1:W0:Y:S08]  /*87b0*/  MUFU.EX2 R171, R28 ;  /* 0x0000001c00ab7308 */ /* 0x0002300000000800 */
[----:B------:R-:W0:Y:S08]  /*87c0*/  MUFU.EX2 R167, R30 ;  /* 0x0000001e00a77308 */ /* 0x000e300000000800 */
[----:B------:R-:W0:Y:S08]  /*87d0*/  MUFU.EX2 R185, R37 ;  /* 0x0000002500b97308 */ /* 0x000e300000000800 */
[----:B------:R0:W0:Y:S08]  /*87e0*/  MUFU.EX2 R181, R39 ;  /* 0x0000002700b57308 */ /* 0x0000300000000800 */
[----:B------:R5:W4:Y:S08]  /*87f0*/  MUFU.EX2 R169, R29 ;  /* 0x0000001d00a97308 */ /* 0x000b300000000800 */
[----:B------:R-:W4:Y:S01]  /*8800*/  MUFU.EX2 R166, R31 ;  /* 0x0000001f00a67308 */ /* 0x000f220000000800 */
[----:B-1----:R-:W-:Y:S01]  /*8810*/  FADD R28, R195, R193 ;  /* 0x000000c1c31c7221 */ /* 0x002fe20000000000 */
[----:B0-----:R-:W2:Y:S01]  /*8820*/  LDL.64 R38, [R1+0x2b8] ;  /* 0x0002b80001267983 */ /* 0x001ea20000100a00 */
[----:B-----5:R-:W-:-:S02]  /*8830*/  FADD R29, R191, R189 ;  /* 0x000000bdbf1d7221 */ /* 0x020fc40000000000 */
[----:B------:R-:W-:Y:S02]  /*8840*/  FADD R9, R179, R177 ;  /* 0x000000b1b3097221 */ /* 0x000fe40000000000 */
[----:B------:R-:W-:Y:S02]  /*8850*/  FADD R8, R175, R173 ;  /* 0x000000adaf087221 */ /* 0x000fe40000000000 */
[----:B------:R-:W-:Y:S02]  /*8860*/  FADD R28, R187, R28 ;  /* 0x0000001cbb1c7221 */ /* 0x000fe40000000000 */
[----:B------:R-:W-:Y:S02]  /*8870*/  FADD R29, R183, R29 ;  /* 0x0000001db71d7221 */ /* 0x000fe40000000000 */
[----:B------:R-:W-:Y:S02]  /*8880*/  FADD R9, R171, R9 ;  /* 0x00000009ab097221 */ /* 0x000fe40000000000 */
[----:B------:R-:W-:-:S02]  /*8890*/  FADD R8, R167, R8 ;  /* 0x00000008a7087221 */ /* 0x000fc40000000000 */
[----:B------:R-:W-:Y:S02]  /*88a0*/  FADD R28, R185, R28 ;  /* 0x0000001cb91c7221 */ /* 0x000fe40000000000 */
[----:B------:R-:W-:Y:S02]  /*88b0*/  FADD R29, R181, R29 ;  /* 0x0000001db51d7221 */ /* 0x000fe40000000000 */
[----:B----4-:R-:W-:Y:S02]  /*88c0*/  FADD R9, R169, R9 ;  /* 0x00000009a9097221 */ /* 0x010fe40000000000 */
[----:B------:R-:W-:Y:S01]  /*88d0*/  FADD R8, R166, R8 ;  /* 0x00000008a6087221 */ /* 0x000fe20000000000 */
[----:B------:R-:W0:Y:S04]  /*88e0*/  SHFL.BFLY PT, R30, R28, 0x2, 0x1f ;  /* 0x0c401f001c1e7f89 */ /* 0x000e2800000e0000 */
[----:B------:R-:W1:Y:S04]  /*88f0*/  SHFL.BFLY PT, R31, R29, 0x2, 0x1f ;  /* 0x0c401f001d1f7f89 */ /* 0x000e6800000e0000 */
[----:B------:R-:W4:Y:S04]  /*8900*/  SHFL.BFLY PT, R22, R9, 0x2, 0x1f ;  /* 0x0c401f0009167f89 */ /* 0x000f2800000e0000 */
[----:B------:R-:W5:Y:S01]  /*8910*/  SHFL.BFLY PT, R3, R8, 0x2, 0x1f ;  /* 0x0c401f0008037f89 */ /* 0x000f6200000e0000 */
[----:B0-----:R-:W-:-:S02]  /*8920*/  FADD R30, R28, R30 ;  /* 0x0000001e1c1e7221 */ /* 0x001fc40000000000 */
[----:B-1----:R-:W-:Y:S02]  /*8930*/  FADD R31, R29, R31 ;  /* 0x0000001f1d1f7221 */ /* 0x002fe40000000000 */
[----:B----4-:R-:W-:Y:S02]  /*8940*/  FADD R22, R9, R22 ;  /* 0x0000001609167221 */ /* 0x010fe40000000000 */
[----:B-----5:R-:W-:Y:S01]  /*8950*/  FADD R3, R8, R3 ;  /* 0x0000000308037221 */ /* 0x020fe20000000000 */
[----:B------:R-:W0:Y:S04]  /*8960*/  SHFL.BFLY PT, R9, R31, 0x1, 0x1f ;  /* 0x0c201f001f097f89 */ /* 0x000e2800000e0000 */
[----:B------:R-:W1:Y:S04]  /*8970*/  SHFL.BFLY PT, R8, R30, 0x1, 0x1f ;  /* 0x0c201f001e087f89 */ /* 0x000e6800000e0000 */
[----:B------:R-:W4:Y:S04]  /*8980*/  SHFL.BFLY PT, R28, R22, 0x1, 0x1f ;  /* 0x0c201f00161c7f89 */ /* 0x000f2800000e0000 */
[----:B------:R-:W5:Y:S01]  /*8990*/  SHFL.BFLY PT, R29, R3, 0x1, 0x1f ;  /* 0x0c201f00031d7f89 */ /* 0x000f6200000e0000 */
[----:B0-----:R-:W-:-:S03]  /*89a0*/  FADD R9, R31, R9 ;  /* 0x000000091f097221 */ /* 0x001fc60000000000 */
[----:B------:R-:W-:Y:S01]  /*89b0*/  BAR.SYNC.DEFER_BLOCKING 0x0 ;  /* 0x0000000000007b1d */ /* 0x000fe20000010000 */
[----:B-1----:R-:W-:Y:S02]  /*89c0*/  FADD R8, R30, R8 ;  /* 0x000000081e087221 */ /* 0x002fe40000000000 */
[----:B----4-:R-:W-:Y:S02]  /*89d0*/  FADD R28, R22, R28 ;  /* 0x0000001c161c7221 */ /* 0x010fe40000000000 */
[----:B-----5:R-:W-:Y:S01]  /*89e0*/  FADD R29, R3, R29 ;  /* 0x0000001d031d7221 */ /* 0x020fe20000000000 */
[----:B------:R-:W-:Y:S04]  /*89f0*/  @!P1 STS [R16], R8 ;  /* 0x0000000810009388 */ /* 0x000fe80000000800 */
[----:B------:R-:W-:Y:S04]  /*8a00*/  @!P1 STS [R16+0x100], R9 ;  /* 0x0001000910009388 */ /* 0x000fe80000000800 */
[----:B------:R-:W-:Y:S04]  /*8a10*/  @!P1 STS [R16+0x200], R28 ;  /* 0x0002001c10009388 */ /* 0x000fe80000000800 */
[----:B------:R-:W-:Y:S04]  /*8a20*/  @!P1 STS [R16+0x300], R29 ;  /* 0x0003001d10009388 */ /* 0x000fe80000000800 */
[----:B------:R-:W-:Y:S06]  /*8a30*/  BAR.SYNC.DEFER_BLOCKING 0x0 ;  /* 0x0000000000007b1d */ /* 0x000fec0000010000 */
[----:B------:R-:W0:Y:S04]  /*8a40*/  LDS R3, [R104.X4] ;  /* 0x0000000068037984 */ /* 0x000e280000004800 */
[----:B0-----:R-:W0:Y:S02]  /*8a50*/  SHFL.BFLY PT, R8, R3, 0x4, 0x1f ;  /* 0x0c801f0003087f89 */ /* 0x001e2400000e0000 */
[----:B0-----:R-:W-:-:S05]  /*8a60*/  FADD R8, R3, R8 ;  /* 0x0000000803087221 */ /* 0x001fca0000000000 */
[----:B------:R-:W0:Y:S02]  /*8a70*/  SHFL.BFLY PT, R3, R8, 0x2, 0x1f ;  /* 0x0c401f0008037f89 */ /* 0x000e2400000e0000 */
[----:B0-----:R-:W-:-:S05]  /*8a80*/  FADD R3, R8, R3 ;  /* 0x0000000308037221 */ /* 0x001fca0000000000 */
[----:B------:R-:W0:Y:S02]  /*8a90*/  SHFL.BFLY PT, R8, R3, 0x1, 0x1f ;  /* 0x0c201f0003087f89 */ /* 0x000e2400000e0000 */
[----:B0-----:R-:W-:-:S05]  /*8aa0*/  FADD R8, R3, R8 ;  /* 0x0000000803087221 */ /* 0x001fca0000000000 */
[----:B------:R0:W-:Y:S02]  /*8ab0*/  @!P0 STS [R104.X4], R8 ;  /* 0x0000000868008388 */ /* 0x0001e40000004800 */
[C---:B0-----:R-:W-:Y:S02]  /*8ac0*/  IMAD.WIDE R8, R24.reuse, 0x2, R54 ;  /* 0x0000000218087825 */ /* 0x041fe400078e0236 */
[----:B------:R-:W-:Y:S06]  /*8ad0*/  BAR.SYNC.DEFER_BLOCKING 0x0 ;  /* 0x0000000000007b1d */ /* 0x000fec0000010000 */
[----:B------:R-:W4:Y:S01]  /*8ae0*/  LDL.64 R54, [R1+0x2e0] ;  /* 0x0002e00001367983 */ /* 0x000f220000100a00 */
[----:B------:R-:W-:-:S03]  /*8af0*/  IMAD.WIDE R28, R24, 0x2, R46 ;  /* 0x00000002181c7825 */ /* 0x000fc600078e022e */
[----:B------:R-:W5:Y:S01]  /*8b00*/  LDL.64 R46, [R1+0x2d0] ;  /* 0x0002d000012e7983 */ /* 0x000f620000100a00 */
[----:B------:R-:W-:-:S03]  /*8b10*/  IMAD.WIDE R32, R24, 0x2, R52 ;  /* 0x0000000218207825 */ /* 0x000fc600078e0234 */
[----:B------:R-:W5:Y:S01]  /*8b20*/  LDL.64 R52, [R1+0x2c8] ;  /* 0x0002c80001347983 */ /* 0x000f620000100a00 */
[----:B--2---:R-:W-:-:S03]  /*8b30*/  IMAD.WIDE R30, R24, 0x2, R48 ;  /* 0x00000002181e7825 */ /* 0x004fc600078e0230 */
[----:B------:R-:W2:Y:S01]  /*8b40*/  LDL.64 R104, [R1+0x248] ;  /* 0x0002480001687983 */ /* 0x000ea20000100a00 */
[----:B------:R-:W-:-:S03]  /*8b50*/  IMAD.WIDE R36, R24, 0x2, R98 ;  /* 0x0000000218247825 */ /* 0x000fc600078e0262 */
[----:B------:R-:W2:Y:S04]  /*8b60*/  LDL.64 R98, [R1+0x298] ;  /* 0x0002980001627983 */ /* 0x000ea80000100a00 */
[----:B------:R0:W2:Y:S04]  /*8b70*/  LDG.E.U16 R121, [R32.64] ;  /* 0x0000000420797981 */ /* 0x0000a8000c1e1500 */
[----:B------:R1:W2:Y:S01]  /*8b80*/  LDG.E.U16 R49, [R30.64] ;  /* 0x000000041e317981 */ /* 0x0002a2000c1e1500 */
[----:B------:R-:W-:-:S03]  /*8b90*/  IMAD.WIDE R34, R24, 0x2, R96 ;  /* 0x0000000218227825 */ /* 0x000fc600078e0260 */
[----:B------:R3:W2:Y:S01]  /*8ba0*/  LDG.E.U16 R9, [R8.64] ;  /* 0x0000000408097981 */ /* 0x0006a2000c1e1500 */
[----:B0-----:R-:W-:-:S03]  /*8bb0*/  IMAD.WIDE R32, R24, 0x2, R90 ;  /* 0x0000000218207825 */ /* 0x001fc600078e025a */
[----:B------:R0:W2:Y:S01]  /*8bc0*/  LDG.E.U16 R91, [R36.64] ;  /* 0x00000004245b7981 */ /* 0x0000a2000c1e1500 */
[----:B-1----:R-:W-:-:S03]  /*8bd0*/  IMAD.WIDE R30, R24, 0x2, R44 ;  /* 0x00000002181e7825 */ /* 0x002fc600078e022c */
[----:B------:R-:W2:Y:S04]  /*8be0*/  LDL.64 R44, [R1+0x2a8] ;  /* 0x0002a800012c7983 */ /* 0x000ea80000100a00 */
[----:B------:R4:W2:Y:S01]  /*8bf0*/  LDG.E.U16 R48, [R32.64] ;  /* 0x0000000420307981 */ /* 0x0008a2000c1e1500 */
[----:B0-----:R-:W-:-:S03]  /*8c00*/  IMAD.WIDE R36, R24, 0x2, R94 ;  /* 0x0000000218247825 */ /* 0x001fc600078e025e */
[----:B------:R-:W2:Y:S04]  /*8c10*/  LDL.64 R94, [R1+0x290] ;  /* 0x00029000015e7983 */ /* 0x000ea80000100a00 */
[----:B---3--:R0:W3:Y:S04]  /*8c20*/  LDG.E.U16 R8, [R28.64] ;  /* 0x000000041c087981 */ /* 0x0080e8000c1e1500 */
[----:B------:R-:W3:Y:S04]  /*8c30*/  LDL.64 R96, [R1+0x268] ;  /* 0x0002680001607983 */ /* 0x000ee80000100a00 */
[----:B------:R1:W3:Y:S01]  /*8c40*/  LDG.E.U16 R111, [R34.64] ;  /* 0x00000004226f7981 */ /* 0x0002e2000c1e1500 */
[----:B0-----:R-:W-:-:S03]  /*8c50*/  IMAD.WIDE R28, R24, 0x2, R40 ;  /* 0x00000002181c7825 */ /* 0x001fc600078e0228 */
[----:B------:R-:W3:Y:S01]  /*8c60*/  LDL.64 R40, [R1+0x2a0] ;  /* 0x0002a00001287983 */ /* 0x000ee20000100a00 */
[----:B------:R-:W-:-:S03]  /*8c70*/  IMAD.WIDE R112, R24, 0x2, R50 ;  /* 0x0000000218707825 */ /* 0x000fc600078e0232 */
[----:B------:R5:W3:Y:S01]  /*8c80*/  LDG.E.U16 R22, [R30.64] ;  /* 0x000000041e167981 */ /* 0x000ae2000c1e1500 */
[----:B-1----:R-:W-:-:S03]  /*8c90*/  IMAD.WIDE R34, R24, 0x2, R92 ;  /* 0x0000000218227825 */ /* 0x002fc600078e025c */
[----:B------:R-:W3:Y:S04]  /*8ca0*/  LDL.64 R50, [R1+0x2c0] ;  /* 0x0002c00001327983 */ /* 0x000ee80000100a00 */
[----:B------:R0:W3:Y:S04]  /*8cb0*/  LDG.E.U16 R28, [R28.64] ;  /* 0x000000041c1c7981 */ /* 0x0000e8000c1e1500 */
[----:B------:R1:W3:Y:S04]  /*8cc0*/  LDG.E.U16 R110, [R36.64] ;  /* 0x00000004246e7981 */ /* 0x0002e8000c1e1500 */
[----:B------:R0:W3:Y:S01]  /*8cd0*/  LDG.E.U16 R112, [R112.64] ;  /* 0x0000000470707981 */ /* 0x0000e2000c1e1500 */
[----:B----4-:R-:W-:-:S03]  /*8ce0*/  IMAD.WIDE R32, R24, 0x2, R54 ;  /* 0x0000000218207825 */ /* 0x010fc600078e0236 */
[----:B------:R-:W4:Y:S01]  /*8cf0*/  LDL.64 R54, [R1+0x288] ;  /* 0x0002880001367983 */ /* 0x000f220000100a00 */
[----:B-----5:R-:W-:-:S03]  /*8d00*/  IMAD.WIDE R30, R24, 0x2, R46 ;  /* 0x00000002181e7825 */ /* 0x020fc600078e022e */
[----:B------:R5:W4:Y:S04]  /*8d10*/  LDG.E.U16 R47, [R34.64] ;  /* 0x00000004222f7981 */ /* 0x000b28000c1e1500 */
[----:B------:R0:W4:Y:S01]  /*8d20*/  LDG.E.U16 R3, [R32.64] ;  /* 0x0000000420037981 */ /* 0x000122000c1e1500 */
[----:B------:R-:W-:-:S03]  /*8d30*/  IMAD.WIDE R92, R24, 0x2, R88 ;  /* 0x00000002185c7825 */ /* 0x000fc600078e0258 */
[----:B------:R-:W4:Y:S01]  /*8d40*/  LDL.64 R88, [R1+0x260] ;  /* 0x0002600001587983 */ /* 0x000f220000100a00 */
[----:B-----5:R-:W-:-:S03]  /*8d50*/  IMAD.WIDE R34, R24, 0x2, R38 ;  /* 0x0000000218227825 */ /* 0x020fc600078e0226 */
[----:B------:R-:W5:Y:S01]  /*8d60*/  LDL.64 R38, [R1+0x270] ;  /* 0x0002700001267983 */ /* 0x000f620000100a00 */
[----:B0-----:R-:W-:-:S03]  /*8d70*/  IMAD.WIDE R32, R24, 0x2, R42 ;  /* 0x0000000218207825 */ /* 0x001fc600078e022a */
[----:B------:R-:W5:Y:S01]  /*8d80*/  LDL.64 R42, [R1+0x258] ;  /* 0x00025800012a7983 */ /* 0x000f620000100a00 */
[----:B--2---:R-:W-:-:S03]  /*8d90*/  IMAD.WIDE R122, R24, 0x2, R98 ;  /* 0x00000002187a7825 */ /* 0x004fc600078e0262 */
[----:B------:R-:W2:Y:S04]  /*8da0*/  LDL.64 R98, [R1+0x240] ;  /* 0x0002400001627983 */ /* 0x000ea80000100a00 */
[----:B------:R0:W2:Y:S04]  /*8db0*/  LDG.E.U16 R109, [R30.64] ;  /* 0x000000041e6d7981 */ /* 0x0000a8000c1e1500 */
[----:B------:R0:W2:Y:S01]  /*8dc0*/  LDG.E.U16 R29, [R34.64] ;  /* 0x00000004221d7981 */ /* 0x0000a2000c1e1500 */
[----:B-1----:R-:W-:-:S03]  /*8dd0*/  IMAD.WIDE R36, R24, 0x2, R52 ;  /* 0x0000000218247825 */ /* 0x002fc600078e0234 */
[----:B------:R4:W2:Y:S01]  /*8de0*/  LDG.E.U16 R108, [R32.64] ;  /* 0x00000004206c7981 */ /* 0x0008a2000c1e1500 */
[----:B0-----:R-:W-:-:S03]  /*8df0*/  IMAD.WIDE R30, R24, 0x2, R44 ;  /* 0x00000002181e7825 */ /* 0x001fc600078e022c */
[----:B------:R3:W2:Y:S01]  /*8e00*/  LDG.E.U16 R46, [R36.64] ;  /* 0x00000004242e7981 */ /* 0x0006a2000c1e1500 */
[----:B------:R-:W-:-:S03]  /*8e10*/  IMAD.WIDE R34, R24, 0x2, R94 ;  /* 0x0000000218227825 */ /* 0x000fc600078e025e */
[----:B------:R-:W2:Y:S04]  /*8e20*/  LDL.64 R94, [R1+0x238] ;  /* 0x00023800015e7983 */ /* 0x000ea80000100a00 */
[----:B------:R0:W2:Y:S01]  /*8e30*/  LDG.E.U16 R45, [R30.64] ;  /* 0x000000041e2d7981 */ /* 0x0000a2000c1e1500 */
[----:B---3--:R-:W-:-:S03]  /*8e40*/  IMAD.WIDE R36, R24, 0x2, R96 ;  /* 0x0000000218247825 */ /* 0x008fc600078e0260 */
[----:B------:R-:W3:Y:S04]  /*8e50*/  LDL.64 R96, [R1+0x208] ;  /* 0x0002080001607983 */ /* 0x000ee80000100a00 */
[----:B------:R1:W3:Y:S01]  /*8e60*/  LDG.E.U16 R107, [R34.64] ;  /* 0x00000004226b7981 */ /* 0x0002e2000c1e1500 */
[----:B0-----:R-:W-:-:S03]  /*8e70*/  IMAD.WIDE R30, R24, 0x2, R100 ;  /* 0x00000002181e7825 */ /* 0x001fc600078e0264 */
[----:B------:R-:W3:Y:S01]  /*8e80*/  LDL.64 R100, [R1+0x210] ;  /* 0x0002100001647983 */ /* 0x000ee20000100a00 */
[----:B------:R-:W-:-:S03]  /*8e90*/  IMAD.WIDE R52, R24, 0x2, R40 ;  /* 0x0000000218347825 */ /* 0x000fc600078e0228 */
[----:B------:R-:W3:Y:S01]  /*8ea0*/  LDL.64 R40, [R1+0x250] ;  /* 0x0002500001287983 */ /* 0x000ee20000100a00 */
[----:B------:R-:W-:-:S03]  /*8eb0*/  IMAD.WIDE R50, R24, 0x2, R50 ;  /* 0x0000000218327825 */ /* 0x000fc600078e0232 */
[----:B------:R0:W3:Y:S04]  /*8ec0*/  LDG.E.U16 R52, [R52.64] ;  /* 0x0000000434347981 */ /* 0x0000e8000c1e1500 */
[----:B------:R0:W3:Y:S04]  /*8ed0*/  LDG.E.U16 R50, [R50.64] ;  /* 0x0000000432327981 */ /* 0x0000e8000c1e1500 */
[----:B------:R1:W3:Y:S04]  /*8ee0*/  LDG.E.U16 R92, [R92.64] ;  /* 0x000000045c5c7981 */ /* 0x0002e8000c1e1500 */
[----:B------:R1:W3:Y:S04]  /*8ef0*/  LDG.E.U16 R122, [R122.64] ;  /* 0x000000047a7a7981 */ /* 0x0002e8000c1e1500 */
[----:B0-----:R0:W3:Y:S02]  /*8f00*/  LDG.E.U16 R51, [R30.64] ;  /* 0x000000041e337981 */ /* 0x0010e4000c1e1500 */
[----:B0-----:R-:W-:-:S02]  /*8f10*/  IMAD.WIDE R30, R24, 0x2, R114 ;  /* 0x00000002181e7825 */ /* 0x001fc400078e0272 */
[----:B------:R-:W3:Y:S04]  /*8f20*/  LDL.64 R114, [R1+0x1e0] ;  /* 0x0001e00001727983 */ /* 0x000ee80000100a00 */
[----:B------:R0:W3:Y:S01]  /*8f30*/  LDG.E.U16 R30, [R30.64] ;  /* 0x000000041e1e7981 */ /* 0x0000e2000c1e1500 */
[----:B----4-:R-:W-:-:S03]  /*8f40*/  IMAD.WIDE R32, R24, 0x2, R54 ;  /* 0x0000000218207825 */ /* 0x010fc600078e0236 */
[----:B------:R-:W4:Y:S04]  /*8f50*/  LDL.64 R54, [R1+0x230] ;  /* 0x0002300001367983 */ /* 0x000f280000100a00 */
[----:B------:R0:W4:Y:S01]  /*8f60*/  LDG.E.U16 R44, [R32.64] ;  /* 0x00000004202c7981 */ /* 0x000122000c1e1500 */
[----:B-----5:R-:W-:-:S05]  /*8f70*/  IMAD.WIDE R38, R24, 0x2, R38 ;  /* 0x0000000218267825 */ /* 0x020fca00078e0226 */
[----:B------:R5:W4:Y:S01]  /*8f80*/  LDG.E.U16 R106, [R38.64] ;  /* 0x00000004266a7981 */ /* 0x000b22000c1e1500 */
[----:B0-----:R-:W-:-:S03]  /*8f90*/  IMAD.WIDE R32, R24, 0x2, R42 ;  /* 0x0000000218207825 */ /* 0x001fc600078e022a */
[----:B------:R2:W4:Y:S01]  /*8fa0*/  LDG.E.U16 R43, [R36.64] ;  /* 0x00000004242b7981 */ /* 0x000522000c1e1500 */
[----:B-1----:R-:W-:-:S03]  /*8fb0*/  IMAD.WIDE R34, R24, 0x2, R88 ;  /* 0x0000000218227825 */ /* 0x002fc600078e0258 */
[----:B------:R4:W4:Y:S01]  /*8fc0*/  LDG.E.U16 R119, [R32.64] ;  /* 0x0000000420777981 */ /* 0x000922000c1e1500 */
[----:B-----5:R-:W-:-:S03]  /*8fd0*/  IMAD.WIDE R38, R24, 0x2, R104 ;  /* 0x0000000218267825 */ /* 0x020fc600078e0268 */
[----:B------:R0:W5:Y:S04]  /*8fe0*/  LDG.E.U16 R53, [R34.64] ;  /* 0x0000000422357981 */ /* 0x000168000c1e1500 */
[----:B------:R1:W5:Y:S01]  /*8ff0*/  LDG.E.U16 R42, [R38.64] ;  /* 0x00000004262a7981 */ /* 0x000362000c1e1500 */
[----:B--2---:R-:W-:-:S03]  /*9000*/  IMAD.WIDE R36, R24, 0x2, R98 ;  /* 0x0000000218247825 */ /* 0x004fc600078e0262 */
[----:B------:R-:W2:Y:S04]  /*9010*/  LDL.64 R98, [R1+0x1e8] ;  /* 0x0001e80001627983 */ /* 0x000ea80000100a00 */
[----:B------:R-:W2:Y:S01]  /*9020*/  LDL.64 R88, [R1+0x200] ;  /* 0x0002000001587983 */ /* 0x000ea20000100a00 */
[----:B-1----:R-:W-:-:S03]  /*9030*/  IMAD.WIDE R38, R24, 0x2, R124 ;  /* 0x0000000218267825 */ /* 0x002fc600078e027c */
[----:B------:R-:W5:Y:S01]  /*9040*/  LDL.64 R124, [R1+0x1c0] ;  /* 0x0001c000017c7983 */ /* 0x000f620000100a00 */
[----:B0-----:R-:W-:-:S03]  /*9050*/  IMAD.WIDE R34, R24, 0x2, R94 ;  /* 0x0000000218227825 */ /* 0x001fc600078e025e */
[----:B------:R-:W5:Y:S04]  /*9060*/  LDL.64 R94, [R1+0x1d8] ;  /* 0x0001d800015e7983 */ /* 0x000f680000100a00 */
[----:B------:R3:W5:Y:S02]  /*9070*/  LDG.E.U16 R93, [R34.64] ;  /* 0x00000004225d7981 */ /* 0x000764000c1e1500 */
[C---:B---3--:R-:W-:Y:S02]  /*9080*/  IMAD.WIDE R34, R24.reuse, 0x2, R100 ;  /* 0x0000000218227825 */ /* 0x048fe400078e0264 */
[----:B------:R-:W3:Y:S02]  /*9090*/  LDL.64 R100, [R1+0x1b8] ;  /* 0x0001b80001647983 */ /* 0x000ee40000100a00 */
[----:B------:R-:W-:-:S05]  /*90a0*/  IMAD.WIDE R40, R24, 0x2, R40 ;  /* 0x0000000218287825 */ /* 0x000fca00078e0228 */
[----:B------:R0:W3:Y:S02]  /*90b0*/  LDG.E.U16 R105, [R40.64] ;  /* 0x0000000428697981 */ /* 0x0000e4000c1e1500 */
[C---:B0-----:R-:W-:Y:S02]  /*90c0*/  IMAD.WIDE R40, R24.reuse, 0x2, R128 ;  /* 0x0000000218287825 */ /* 0x041fe400078e0280 */
[----:B------:R-:W3:Y:S04]  /*90d0*/  LDL.64 R128, [R1+0x1a0] ;  /* 0x0001a00001807983 */ /* 0x000ee80000100a00 */
[----:B------:R0:W3:Y:S01]  /*90e0*/  LDG.E.U16 R41, [R40.64] ;  /* 0x0000000428297981 */ /* 0x0000e2000c1e1500 */
[----:B----4-:R-:W-:-:S03]  /*90f0*/  IMAD.WIDE R32, R24, 0x2, R54 ;  /* 0x0000000218207825 */ /* 0x010fc600078e0236 */
[----:B------:R1:W4:Y:S04]  /*9100*/  LDG.E.U16 R54, [R38.64] ;  /* 0x0000000426367981 */ /* 0x000328000c1e1500 */
[----:B------:R0:W4:Y:S04]  /*9110*/  LDG.E.U16 R104, [R32.64] ;  /* 0x0000000420687981 */ /* 0x000128000c1e1500 */
[----:B------:R0:W4:Y:S01]  /*9120*/  LDG.E.U16 R55, [R36.64] ;  /* 0x0000000424377981 */ /* 0x000122000c1e1500 */
[----:B-1----:R-:W-:-:S03]  /*9130*/  IMAD.WIDE R38, R24, 0x2, R126 ;  /* 0x0000000218267825 */ /* 0x002fc600078e027e */
[----:B------:R-:W4:Y:S01]  /*9140*/  LDL.64 R126, [R1+0x1a8] ;  /* 0x0001a800017e7983 */ /* 0x000f220000100a00 */
[----:B0-----:R-:W-:-:S03]  /*9150*/  IMAD.WIDE R32, R24, 0x2, R96 ;  /* 0x0000000218207825 */ /* 0x001fc600078e0260 */
[----:B------:R-:W4:Y:S01]  /*9160*/  LDL.64 R96, [R1+0x1b0] ;  /* 0x0001b00001607983 */ /* 0x000f220000100a00 */
[----:B------:R-:W-:-:S03]  /*9170*/  IMAD.WIDE R36, R24, 0x2, R102 ;  /* 0x0000000218247825 */ /* 0x000fc600078e0266 */
[----:B------:R0:W4:Y:S04]  /*9180*/  LDG.E.U16 R40, [R32.64] ;  /* 0x0000000420287981 */ /* 0x000128000c1e1500 */
[----:B------:R1:W4:Y:S04]  /*9190*/  LDG.E.U16 R120, [R36.64] ;  /* 0x0000000424787981 */ /* 0x000328000c1e1500 */
[----:B------:R2:W4:Y:S01]  /*91a0*/  LDG.E.U16 R103, [R34.64] ;  /* 0x0000000422677981 */ /* 0x000522000c1e1500 */
[----:B0-----:R-:W-:-:S03]  /*91b0*/  IMAD.WIDE R32, R24, 0x2, R114 ;  /* 0x0000000218207825 */ /* 0x001fc600078e0272 */
[----:B------:R-:W4:Y:S01]  /*91c0*/  LDL.64 R114, [R1+0x188] ;  /* 0x0001880001727983 */ /* 0x000f220000100a00 */
[----:B-1----:R-:W-:-:S03]  /*91d0*/  IMAD.WIDE R36, R24, 0x2, R116 ;  /* 0x0000000218247825 */ /* 0x002fc600078e0274 */
[----:B------:R-:W4:Y:S04]  /*91e0*/  LDL.64 R116, [R1+0x198] ;  /* 0x0001980001747983 */ /* 0x000f280000100a00 */
[----:B------:R5:W4:Y:S01]  /*91f0*/  LDG.E.U16 R90, [R32.64] ;  /* 0x00000004205a7981 */ /* 0x000b22000c1e1500 */
[----:B--2---:R-:W-:-:S03]  /*9200*/  IMAD.WIDE R34, R24, 0x2, R98 ;  /* 0x0000000218227825 */ /* 0x004fc600078e0262 */
[----:B------:R-:W2:Y:S04]  /*9210*/  LDL.64 R98, [R1+0x190] ;  /* 0x0001900001627983 */ /* 0x000ea80000100a00 */
[----:B------:R0:W2:Y:S01]  /*9220*/  LDG.E.U16 R102, [R36.64] ;  /* 0x0000000424667981 */ /* 0x0000a2000c1e1500 */
[----:B-----5:R-:W-:-:S03]  /*9230*/  IMAD.WIDE R32, R24, 0x2, R124 ;  /* 0x0000000218207825 */ /* 0x020fc600078e027c */
[----:B------:R-:W5:Y:S01]  /*9240*/  LDL.64 R124, [R1+0x160] ;  /* 0x00016000017c7983 */ /* 0x000f620000100a00 */
[----:B------:R-:W-:-:S03]  /*9250*/  IMAD.WIDE R94, R24, 0x2, R94 ;  /* 0x00000002185e7825 */ /* 0x000fc600078e025e */
[----:B------:R1:W2:Y:S01]  /*9260*/  LDG.E.U16 R123, [R38.64] ;  /* 0x00000004267b7981 */ /* 0x0002a2000c1e1500 */
[----:B0-----:R-:W-:-:S03]  /*9270*/  IMAD.WIDE R36, R24, 0x2, R148 ;  /* 0x0000000218247825 */ /* 0x001fc600078e0294 */
[----:B------:R-:W2:Y:S04]  /*9280*/  LDL.64 R148, [R1+0x138] ;  /* 0x0001380001947983 */ /* 0x000ea80000100a00 */
[----:B------:R0:W2:Y:S01]  /*9290*/  LDG.E.U16 R31, [R94.64] ;  /* 0x000000045e1f7981 */ /* 0x0000a2000c1e1500 */
[----:B---3--:R-:W-:-:S03]  /*92a0*/  IMAD.WIDE R156, R24, 0x2, R100 ;  /* 0x00000002189c7825 */ /* 0x008fc600078e0264 */
[----:B------:R4:W3:Y:S04]  /*92b0*/  LDG.E.U16 R101, [R36.64] ;  /* 0x0000000424657981 */ /* 0x0008e8000c1e1500 */
[----:B-1----:R1:W3:Y:S01]  /*92c0*/  LDG.E.U16 R39, [R34.64] ;  /* 0x0000000422277981 */ /* 0x0022e2000c1e1500 */
[----:B------:R-:W-:-:S03]  /*92d0*/  IMAD.WIDE R88, R24, 0x2, R88 ;  /* 0x0000000218587825 */ /* 0x000fc600078e0258 */
[----:B------:R0:W3:Y:S04]  /*92e0*/  LDG.E.U16 R156, [R156.64] ;  /* 0x000000049c9c7981 */ /* 0x0000e8000c1e1500 */
[----:B------:R0:W3:Y:S01]  /*92f0*/  LDG.E.U16 R88, [R88.64] ;  /* 0x0000000458587981 */ /* 0x0000e2000c1e1500 */
[----:B-1----:R-:W-:-:S03]  /*9300*/  IMAD.WIDE R34, R24, 0x2, R146 ;  /* 0x0000000218227825 */ /* 0x002fc600078e0292 */
[----:B------:R-:W3:Y:S01]  /*9310*/  LDL.64 R146, [R1+0x130] ;  /* 0x0001300001927983 */ /* 0x000ee20000100a00 */
[----:B0-----:R-:W-:-:S03]  /*9320*/  IMAD.WIDE R94, R24, 0x2, R128 ;  /* 0x00000002185e7825 */ /* 0x001fc600078e0280 */
[----:B------:R0:W3:Y:S04]  /*9330*/  LDG.E.U16 R38, [R34.64] ;  /* 0x0000000422267981 */ /* 0x0000e8000c1e1500 */
[----:B------:R1:W3:Y:S04]  /*9340*/  LDG.E.U16 R113, [R94.64] ;  /* 0x000000045e717981 */ /* 0x0002e8000c1e1500 */
[----:B------:R2:W3:Y:S01]  /*9350*/  LDG.E.U16 R89, [R32.64] ;  /* 0x0000000420597981 */ /* 0x0004e2000c1e1500 */
[----:B-1----:R-:W-:-:S03]  /*9360*/  IMAD.WIDE R94, R24, 0x2, R196 ;  /* 0x00000002185e7825 */ /* 0x002fc600078e02c4 */
[----:B------:R-:W3:Y:S04]  /*9370*/  LDL.64 R196, [R1+0xf0] ;  /* 0x0000f00001c47983 */ /* 0x000ee80000100a00 */
[----:B------:R1:W3:Y:S02]  /*9380*/  LDG.E.U16 R128, [R94.64] ;  /* 0x000000045e807981 */ /* 0x0002e4000c1e1500 */
[C---:B-1----:R-:W-:Y:S02]  /*9390*/  IMAD.WIDE R94, R24.reuse, 0x2, R150 ;  /* 0x00000002185e7825 */ /* 0x042fe400078e0296 */
[----:B------:R-:W3:Y:S02]  /*93a0*/  LDL.64 R150, [R1+0x100] ;  /* 0x0001000001967983 */ /* 0x000ee40000100a00 */
[----:B----4-:R-:W-:-:S02]  /*93b0*/  IMAD.WIDE R36, R24, 0x2, R126 ;  /* 0x0000000218247825 */ /* 0x010fc400078e027e */
[----:B------:R-:W4:Y:S02]  /*93c0*/  LDL.64 R126, [R1+0x148] ;  /* 0x00014800017e7983 */ /* 0x000f240000100a00 */
[C---:B------:R-:W-:Y:S02]  /*93d0*/  IMAD.WIDE R96, R24.reuse, 0x2, R96 ;  /* 0x0000000218607825 */ /* 0x040fe400078e0260 */
[----:B------:R1:W4:Y:S04]  /*93e0*/  LDG.E.U16 R37, [R36.64] ;  /* 0x0000000424257981 */ /* 0x000328000c1e1500 */
[----:B------:R0:W4:Y:S02]  /*93f0*/  LDG.E.U16 R100, [R96.64] ;  /* 0x0000000460647981 */ /* 0x000124000c1e1500 */
[----:B0-----:R-:W-:-:S02]  /*9400*/  IMAD.WIDE R96, R24, 0x2, R200 ;  /* 0x0000000218607825 */ /* 0x001fc400078e02c8 */
[----:B------:R-:W4:Y:S02]  /*9410*/  LDL.64 R200, [R1+0xf8] ;  /* 0x0000f80001c87983 */ /* 0x000f240000100a00 */
[C---:B------:R-:W-:Y:S02]  /*9420*/  IMAD.WIDE R34, R24.reuse, 0x2, R116 ;  /* 0x0000000218227825 */ /* 0x040fe400078e0274 */
[----:B------:R-:W4:Y:S02]  /*9430*/  LDL.64 R116, [R1+0x140] ;  /* 0x0001400001747983 */ /* 0x000f240000100a00 */
[C---:B------:R-:W-:Y:S02]  /*9440*/  IMAD.WIDE R114, R24.reuse, 0x2, R114 ;  /* 0x0000000218727825 */ /* 0x040fe400078e0272 */
[----:B------:R0:W4:Y:S04]  /*9450*/  LDG.E.U16 R129, [R34.64] ;  /* 0x0000000422817981 */ /* 0x000128000c1e1500 */
[----:B-1----:R1:W4:Y:S01]  /*9460*/  LDG.E.U16 R36, [R114.64] ;  /* 0x0000000472247981 */ /* 0x002322000c1e1500 */
[----:B-----5:R-:W-:-:S04]  /*9470*/  IMAD.WIDE R124, R24, 0x2, R124 ;  /* 0x00000002187c7825 */ /* 0x020fc800078e027c */
[C---:B--2---:R-:W-:Y:S01]  /*9480*/  IMAD.WIDE R32, R24.reuse, 0x2, R98 ;  /* 0x0000000218207825 */ /* 0x044fe200078e0262 */
[----:B-1----:R1:W2:Y:S03]  /*9490*/  LDG.E.U16 R114, [R124.64] ;  /* 0x000000047c727981 */ /* 0x0022a6000c1e1500 */
[C---:B0-----:R-:W-:Y:S01]  /*94a0*/  IMAD.WIDE R34, R24.reuse, 0x2, R160 ;  /* 0x0000000218227825 */ /* 0x041fe200078e02a0 */
[----:B------:R0:W5:Y:S04]  /*94b0*/  LDG.E.U16 R99, [R32.64] ;  /* 0x0000000420637981 */ /* 0x000168000c1e1500 */
[----:B------:R0:W2:Y:S01]  /*94c0*/  LDG.E.U16 R115, [R96.64] ;  /* 0x0000000460737981 */ /* 0x0000a2000c1e1500 */
[----:B-1----:R-:W-:-:S03]  /*94d0*/  IMAD.WIDE R124, R24, 0x2, R208 ;  /* 0x00000002187c7825 */ /* 0x002fc600078e02d0 */
[----:B------:R-:W2:Y:S01]  /*94e0*/  LDL.64 R208, [R1+0xc0] ;  /* 0x0000c00001d07983 */ /* 0x000ea20000100a00 */
[----:B0-----:R-:W-:-:S03]  /*94f0*/  IMAD.WIDE R32, R24, 0x2, R154 ;  /* 0x0000000218207825 */ /* 0x001fc600078e029a */
[----:B------:R0:W2:Y:S01]  /*9500*/  LDG.E.U16 R98, [R34.64] ;  /* 0x0000000422627981 */ /* 0x0000a2000c1e1500 */
[----:B------:R-:W-:-:S03]  /*9510*/  IMAD.WIDE R96, R24, 0x2, R152 ;  /* 0x0000000218607825 */ /* 0x000fc600078e0298 */
[----:B------:R-:W2:Y:S01]  /*9520*/  LDL.64 R152, [R1+0x108] ;  /* 0x0001080001987983 */ /* 0x000ea20000100a00 */
[----:B------:R-:W-:-:S03]  /*9530*/  IMAD.WIDE R148, R24, 0x2, R148 ;  /* 0x0000000218947825 */ /* 0x000fc600078e0294 */
[----:B------:R1:W2:Y:S04]  /*9540*/  LDG.E.U16 R118, [R124.64] ;  /* 0x000000047c767981 */ /* 0x0002a8000c1e1500 */
[----:B0-----:R4:W2:Y:S01]  /*9550*/  LDG.E.U16 R35, [R32.64] ;  /* 0x0000000420237981 */ /* 0x0018a2000c1e1500 */
[----:B---3--:R-:W-:-:S03]  /*9560*/  IMAD.WIDE R146, R24, 0x2, R146 ;  /* 0x0000000218927825 */ /* 0x008fc600078e0292 */
[----:B------:R-:W3:Y:S04]  /*9570*/  LDL.64 R160, [R1+0xd0] ;  /* 0x0000d00001a07983 */ /* 0x000ee80000100a00 */
[----:B------:R-:W2:Y:S01]  /*9580*/  LDL.64 R154, [R1+0xc8] ;  /* 0x0000c800019a7983 */ /* 0x000ea20000100a00 */
[----:B------:R-:W-:-:S04]  /*9590*/  IMAD.WIDE R150, R24, 0x2, R150 ;  /* 0x0000000218967825 */ /* 0x000fc800078e0296 */
[C---:B----4-:R-:W-:Y:S02]  /*95a0*/  IMAD.WIDE R32, R24.reuse, 0x2, R126 ;  /* 0x0000000218207825 */ /* 0x050fe400078e027e */
[----:B------:R0:W4:Y:S04]  /*95b0*/  LDG.E.U16 R127, [R96.64] ;  /* 0x00000004607f7981 */ /* 0x000128000c1e1500 */
[----:B------:R1:W4:Y:S04]  /*95c0*/  LDG.E.U16 R126, [R148.64] ;  /* 0x00000004947e7981 */ /* 0x000328000c1e1500 */
[----:B------:R1:W4:Y:S04]  /*95d0*/  LDG.E.U16 R34, [R32.64] ;  /* 0x0000000420227981 */ /* 0x000328000c1e1500 */
[----:B0-----:R0:W4:Y:S04]  /*95e0*/  LDG.E.U16 R97, [R94.64] ;  /* 0x000000045e617981 */ /* 0x001128000c1e1500 */
[----:B------:R1:W4:Y:S01]  /*95f0*/  LDG.E.U16 R96, [R146.64] ;  /* 0x0000000492607981 */ /* 0x000322000c1e1500 */
[----:B0-----:R-:W-:-:S03]  /*9600*/  IMAD.WIDE R94, R24, 0x2, R220 ;  /* 0x00000002185e7825 */ /* 0x001fc600078e02dc */
[----:B------:R-:W4:Y:S01]  /*9610*/  LDL.64 R220, [R1+0x68] ;  /* 0x0000680001dc7983 */ /* 0x000f220000100a00 */
[----:B-1----:R-:W-:-:S03]  /*9620*/  IMAD.WIDE R148, R24, 0x2, R200 ;  /* 0x0000000218947825 */ /* 0x002fc600078e02c8 */
[----:B------:R0:W4:Y:S04]  /*9630*/  LDG.E.U16 R125, [R94.64] ;  /* 0x000000045e7d7981 */ /* 0x000128000c1e1500 */
[----:B------:R-:W4:Y:S01]  /*9640*/  LDL.64 R200, [R1+0xb0] ;  /* 0x0000b00001c87983 */ /* 0x000f220000100a00 */
[----:B------:R-:W-:-:S03]  /*9650*/  IMAD.WIDE R146, R24, 0x2, R196 ;  /* 0x0000000218927825 */ /* 0x000fc600078e02c4 */
[----:B------:R-:W5:Y:S01]  /*9660*/  LDL.64 R196, [R1+0xa8] ;  /* 0x0000a80001c47983 */ /* 0x000f620000100a00 */
[----:B0-----:R-:W-:-:S03]  /*9670*/  IMAD.WIDE R94, R24, 0x2, R204 ;  /* 0x00000002185e7825 */ /* 0x001fc600078e02cc */
[----:B------:R-:W5:Y:S01]  /*9680*/  LDL.64 R204, [R1+0xb8] ;  /* 0x0000b80001cc7983 */ /* 0x000f620000100a00 */
[----:B------:R-:W-:-:S03]  /*9690*/  IMAD.WIDE R116, R24, 0x2, R116 ;  /* 0x0000000218747825 */ /* 0x000fc600078e0274 */
[----:B------:R0:W5:Y:S04]  /*96a0*/  LDG.E.U16 R95, [R94.64] ;  /* 0x000000045e5f7981 */ /* 0x000168000c1e1500 */
[----:B------:R1:W5:Y:S04]  /*96b0*/  LDG.E.U16 R116, [R116.64] ;  /* 0x0000000474747981 */ /* 0x000368000c1e1500 */
[----:B------:R3:W5:Y:S04]  /*96c0*/  LDG.E.U16 R124, [R148.64] ;  /* 0x00000004947c7981 */ /* 0x000768000c1e1500 */
[----:B0-----:R0:W5:Y:S04]  /*96d0*/  LDG.E.U16 R94, [R146.64] ;  /* 0x00000004925e7981 */ /* 0x001168000c1e1500 */
[----:B-1----:R1:W5:Y:S01]  /*96e0*/  LDG.E.U16 R117, [R150.64] ;  /* 0x0000000496757981 */ /* 0x002362000c1e1500 */
[----:B0-----:R-:W-:-:S03]  /*96f0*/  IMAD.WIDE R146, R24, 0x2, R218 ;  /* 0x0000000218927825 */ /* 0x001fc600078e02da */
[----:B------:R-:W5:Y:S01]  /*9700*/  LDL.64 R218, [R1+0x60] ;  /* 0x0000600001da7983 */ /* 0x000f620000100a00 */
[----:B-1----:R-:W-:-:S03]  /*9710*/  IMAD.WIDE R150, R24, 0x2, R212 ;  /* 0x0000000218967825 */ /* 0x002fc600078e02d4 */
[----:B------:R2:W5:Y:S01]  /*9720*/  LDG.E.U16 R157, [R146.64] ;  /* 0x00000004929d7981 */ /* 0x000562000c1e1500 */
[----:B---3--:R-:W-:-:S03]  /*9730*/  IMAD.WIDE R148, R24, 0x2, R216 ;  /* 0x0000000218947825 */ /* 0x008fc600078e02d8 */
[----:B------:R-:W3:Y:S04]  /*9740*/  LDL.64 R212, [R1+0x80] ;  /* 0x0000800001d47983 */ /* 0x000ee80000100a00 */
[----:B------:R-:W3:Y:S01]  /*9750*/  LDL.64 R216, [R1+0x88] ;  /* 0x0000880001d87983 */ /* 0x000ee20000100a00 */
[----:B--2---:R-:W-:-:S03]  /*9760*/  IMAD.WIDE R146, R24, 0x2, R208 ;  /* 0x0000000218927825 */ /* 0x004fc600078e02d0 */
[----:B------:R-:W2:Y:S01]  /*9770*/  LDL.64 R208, [R1+0x78] ;  /* 0x0000780001d07983 */ /* 0x000ea20000100a00 */
[----:B------:R-:W-:-:S03]  /*9780*/  IMAD.WIDE R32, R24, 0x2, R224 ;  /* 0x0000000218207825 */ /* 0x000fc600078e02e0 */
[----:B------:R-:W2:Y:S01]  /*9790*/  LDL.64 R224, [R1+0x70] ;  /* 0x0000700001e07983 */ /* 0x000ea20000100a00 */
[----:B------:R-:W-:-:S03]  /*97a0*/  IMAD.WIDE R152, R24, 0x2, R152 ;  /* 0x0000000218987825 */ /* 0x000fc600078e0298 */
[----:B------:R0:W2:Y:S04]  /*97b0*/  LDG.E.U16 R33, [R32.64] ;  /* 0x0000000420217981 */ /* 0x0000a8000c1e1500 */
[----:B0-----:R0:W2:Y:S02]  /*97c0*/  LDG.E.U16 R32, [R152.64] ;  /* 0x0000000498207981 */ /* 0x0010a4000c1e1500 */
[C---:B0-----:R-:W-:Y:S02]  /*97d0*/  IMAD.WIDE R152, R24.reuse, 0x2, R160 ;  /* 0x0000000218987825 */ /* 0x041fe400078e02a0 */
[----:B------:R5:W2:Y:S04]  /*97e0*/  LDG.E.U16 R160, [R148.64] ;  /* 0x0000000494a07981 */ /* 0x000aa8000c1e1500 */
[----:B------:R4:W2:Y:S04]  /*97f0*/  LDG.E.U16 R161, [R150.64] ;  /* 0x0000000496a17981 */ /* 0x0008a8000c1e1500 */
[----:B------:R0:W2:Y:S04]  /*9800*/  LDG.E.U16 R152, [R152.64] ;  /* 0x0000000498987981 */ /* 0x0000a8000c1e1500 */
[----:B0-----:R0:W2:Y:S01]  /*9810*/  LDG.E.U16 R153, [R146.64] ;  /* 0x0000000492997981 */ /* 0x0010a2000c1e1500 */
[----:B------:R-:W-:-:S06]  /*9820*/  IMAD.WIDE R154, R24, 0x2, R154 ;  /* 0x00000002189a7825 */ /* 0x000fcc00078e029a */
[----:B------:R1:W2:Y:S01]  /*9830*/  LDG.E.U16 R154, [R154.64] ;  /* 0x000000049a9a7981 */ /* 0x0002a2000c1e1500 */
[----:B----4-:R-:W-:-:S03]  /*9840*/  IMAD.WIDE R150, R24, 0x2, R200 ;  /* 0x0000000218967825 */ /* 0x010fc600078e02c8 */
[----:B------:R-:W4:Y:S01]  /*9850*/  LDL.64 R200, [R1+0x20] ;  /* 0x0000200001c87983 */ /* 0x000f220000100a00 */
[----:B-----5:R-:W-:-:S03]  /*9860*/  IMAD.WIDE R148, R24, 0x2, R204 ;  /* 0x0000000218947825 */ /* 0x020fc600078e02cc */
[----:B------:R5:W4:Y:S04]  /*9870*/  LDG.E.U16 R168, [R150.64] ;  /* 0x0000000496a87981 */ /* 0x000b28000c1e1500 */
[----:B------:R-:W4:Y:S01]  /*9880*/  LDL.64 R204, [R1+0x40] ;  /* 0x0000400001cc7983 */ /* 0x000f220000100a00 */
[----:B0-----:R-:W-:-:S03]  /*9890*/  IMAD.WIDE R146, R24, 0x2, R196 ;  /* 0x0000000218927825 */ /* 0x001fc600078e02c4 */
[----:B------:R-:W4:Y:S01]  /*98a0*/  LDL.64 R196, [R1] ;  /* 0x0000000001c47983 */ /* 0x000f220000100a00 */
[----:B-----5:R-:W-:-:S03]  /*98b0*/  IMAD.WIDE R150, R24, 0x2, R232 ;  /* 0x0000000218967825 */ /* 0x020fc600078e02e8 */
[----:B------:R0:W2:Y:S04]  /*98c0*/  LDG.E.U16 R170, [R146.64] ;  /* 0x0000000492aa7981 */ /* 0x0000a8000c1e1500 */
[----:B-1----:R1:W2:Y:S04]  /*98d0*/  LDG.E.U16 R155, [R148.64] ;  /* 0x00000004949b7981 */ /* 0x0022a8000c1e1500 */
[----:B------:R3:W2:Y:S01]  /*98e0*/  LDG.E.U16 R174, [R150.64] ;  /* 0x0000000496ae7981 */ /* 0x0006a2000c1e1500 */
[----:B0-----:R-:W-:-:S03]  /*98f0*/  IMAD.WIDE R146, R24, 0x2, R228 ;  /* 0x0000000218927825 */ /* 0x001fc600078e02e4 */
[----:B------:R-:W2:Y:S01]  /*9900*/  LDL.64 R228, [R1+0x50] ;  /* 0x0000500001e47983 */ /* 0x000ea20000100a00 */
[----:B-1----:R-:W-:-:S03]  /*9910*/  IMAD.WIDE R148, R24, 0x2, R236 ;  /* 0x0000000218947825 */ /* 0x002fc600078e02ec */
[----:B------:R2:W2:Y:S04]  /*9920*/  LDG.E.U16 R176, [R146.64] ;  /* 0x0000000492b07981 */ /* 0x0004a8000c1e1500 */
[----:B------:R0:W2:Y:S01]  /*9930*/  LDG.E.U16 R172, [R148.64] ;  /* 0x0000000494ac7981 */ /* 0x0000a2000c1e1500 */
[----:B---3--:R-:W-:-:S03]  /*9940*/  IMAD.WIDE R150, R24, 0x2, R212 ;  /* 0x0000000218967825 */ /* 0x008fc600078e02d4 */
[----:B------:R-:W3:Y:S04]  /*9950*/  LDL.64 R212, [R1+0x38] ;  /* 0x0000380001d47983 */ /* 0x000ee80000100a00 */
[----:B------:R1:W3:Y:S01]  /*9960*/  LDG.E.U16 R180, [R150.64] ;  /* 0x0000000496b47981 */ /* 0x0002e2000c1e1500 */
[----:B0-----:R-:W-:-:S03]  /*9970*/  IMAD.WIDE R148, R24, 0x2, R216 ;  /* 0x0000000218947825 */ /* 0x001fc600078e02d8 */
[----:B------:R-:W3:Y:S01]  /*9980*/  LDL.64 R216, [R1+0x58] ;  /* 0x0000580001d87983 */ /* 0x000ee20000100a00 */
[----:B--2---:R-:W-:-:S03]  /*9990*/  IMAD.WIDE R146, R24, 0x2, R208 ;  /* 0x0000000218927825 */ /* 0x004fc600078e02d0 */
[----:B------:R-:W2:Y:S01]  /*99a0*/  LDL.64 R208, [R1+0x18] ;  /* 0x0000180001d07983 */ /* 0x000ea20000100a00 */
[----:B-1----:R-:W-:-:S03]  /*99b0*/  IMAD.WIDE R150, R24, 0x2, R220 ;  /* 0x0000000218967825 */ /* 0x002fc600078e02dc */
[----:B------:R0:W2:Y:S04]  /*99c0*/  LDG.E.U16 R178, [R148.64] ;  /* 0x0000000494b27981 */ /* 0x0000a8000c1e1500 */
[----:B------:R-:W2:Y:S04]  /*99d0*/  LDL.64 R220, [R1+0x10] ;  /* 0x0000100001dc7983 */ /* 0x000ea80000100a00 */
[----:B------:R1:W2:Y:S01]  /*99e0*/  LDG.E.U16 R182, [R146.64] ;  /* 0x0000000492b67981 */ /* 0x0002a2000c1e1500 */
[----:B0-----:R-:W-:-:S03]  /*99f0*/  IMAD.WIDE R148, R24, 0x2, R224 ;  /* 0x0000000218947825 */ /* 0x001fc600078e02e0 */
[----:B------:R-:W2:Y:S04]  /*9a00*/  LDL.64 R224, [R1+0x30] ;  /* 0x0000300001e07983 */ /* 0x000ea80000100a00 */
[----:B------:R0:W2:Y:S01]  /*9a10*/  LDG.E.U16 R184, [R148.64] ;  /* 0x0000000494b87981 */ /* 0x0000a2000c1e1500 */
[----:B-1----:R-:W-:-:S03]  /*9a20*/  IMAD.WIDE R146, R24, 0x2, R218 ;  /* 0x0000000218927825 */ /* 0x002fc600078e02da */
[----:B------:R4:W2:Y:S04]  /*9a30*/  LDG.E.U16 R186, [R150.64] ;  /* 0x0000000496ba7981 */ /* 0x0008a8000c1e1500 */
[----:B------:R1:W2:Y:S01]  /*9a40*/  LDG.E.U16 R188, [R146.64] ;  /* 0x0000000492bc7981 */ /* 0x0002a2000c1e1500 */
[----:B----4-:R-:W-:-:S05]  /*9a50*/  IMAD.WIDE R150, R24, 0x2, R200 ;  /* 0x0000000218967825 */ /* 0x010fca00078e02c8 */
[----:B------:R4:W5:Y:S01]  /*9a60*/  LDG.E.U16 R192, [R150.64] ;  /* 0x0000000496c07981 */ /* 0x000962000c1e1500 */
[----:B0-----:R-:W-:-:S04]  /*9a70*/  IMAD.WIDE R148, R24, 0x2, R204 ;  /* 0x0000000218947825 */ /* 0x001fc800078e02cc */
[C---:B-1----:R-:W-:Y:S01]  /*9a80*/  IMAD.WIDE R146, R24.reuse, 0x2, R196 ;  /* 0x0000000218927825 */ /* 0x042fe200078e02c4 */
[----:B------:R0:W5:Y:S03]  /*9a90*/  LDG.E.U16 R190, [R148.64] ;  /* 0x0000000494be7981 */ /* 0x000166000c1e1500 */
[C---:B----4-:R-:W-:Y:S01]  /*9aa0*/  IMAD.WIDE R150, R24.reuse, 0x2, R222 ;  /* 0x0000000218967825 */ /* 0x050fe200078e02de */
[----:B------:R1:W4:Y:S04]  /*9ab0*/  LDG.E.U16 R194, [R146.64] ;  /* 0x0000000492c27981 */ /* 0x000328000c1e1500 */
[----:B------:R1:W4:Y:S01]  /*9ac0*/  LDG.E.U16 R197, [R150.64] ;  /* 0x0000000496c57981 */ /* 0x000322000c1e1500 */
[----:B0-----:R-:W-:-:S04]  /*9ad0*/  IMAD.WIDE R148, R24, 0x2, R238 ;  /* 0x0000000218947825 */ /* 0x001fc800078e02ee */
[C---:B-1----:R-:W-:Y:S01]  /*9ae0*/  IMAD.WIDE R146, R24.reuse, 0x2, R202 ;  /* 0x0000000218927825 */ /* 0x042fe200078e02ca */
[----:B------:R0:W4:Y:S03]  /*9af0*/  LDG.E.U16 R196, [R148.64] ;  /* 0x0000000494c47981 */ /* 0x000126000c1e1500 */
[C---:B------:R-:W-:Y:S01]  /*9b00*/  IMAD.WIDE R150, R24.reuse, 0x2, R138 ;  /* 0x0000000218967825 */ /* 0x040fe200078e028a */
[----:B------:R3:W4:Y:S04]  /*9b10*/  LDG.E.U16 R200, [R146.64] ;  /* 0x0000000492c87981 */ /* 0x000728000c1e1500 */
[----:B------:R2:W4:Y:S01]  /*9b20*/  LDG.E.U16 R204, [R150.64] ;  /* 0x0000000496cc7981 */ /* 0x000522000c1e1500 */
[----:B0-----:R-:W-:-:S05]  /*9b30*/  IMAD.WIDE R148, R24, 0x2, R158 ;  /* 0x0000000218947825 */ /* 0x001fca00078e029e */
[----:B------:R0:W4:Y:S01]  /*9b40*/  LDG.E.U16 R201, [R148.64] ;  /* 0x0000000494c97981 */ /* 0x000122000c1e1500 */
[----:B---3--:R-:W-:-:S04]  /*9b50*/  IMAD.WIDE R146, R24, 0x2, R216 ;  /* 0x0000000218927825 */ /* 0x008fc800078e02d8 */
[C---:B0-----:R-:W-:Y:S01]  /*9b60*/  IMAD.WIDE R148, R24.reuse, 0x2, R212 ;  /* 0x0000000218947825 */ /* 0x041fe200078e02d4 */
[----:B------:R0:W3:Y:S03]  /*9b70*/  LDG.E.U16 R205, [R146.64] ;  /* 0x0000000492cd7981 */ /* 0x0000e6000c1e1500 */
[C---:B--2---:R-:W-:Y:S02]  /*9b80*/  IMAD.WIDE R150, R24.reuse, 0x2, R208 ;  /* 0x0000000218967825 */ /* 0x044fe400078e02d0 */
[----:B------:R1:W2:Y:S04]  /*9b90*/  LDG.E.U16 R208, [R148.64] ;  /* 0x0000000494d07981 */ /* 0x0002a8000c1e1500 */
[----:B------:R1:W2:Y:S01]  /*9ba0*/  LDG.E.U16 R209, [R150.64] ;  /* 0x0000000496d17981 */ /* 0x0002a2000c1e1500 */
[----:B0-----:R-:W-:-:S04]  /*9bb0*/  IMAD.WIDE R146, R24, 0x2, R250 ;  /* 0x0000000218927825 */ /* 0x001fc800078e02fa */
[C---:B-1----:R-:W-:Y:S01]  /*9bc0*/  IMAD.WIDE R148, R24.reuse, 0x2, R234 ;  /* 0x0000000218947825 */ /* 0x042fe200078e02ea */
[----:B------:R0:W2:Y:S03]  /*9bd0*/  LDG.E.U16 R212, [R146.64] ;  /* 0x0000000492d47981 */ /* 0x0000a6000c1e1500 */
[C---:B------:R-:W-:Y:S01]  /*9be0*/  IMAD.WIDE R150, R24.reuse, 0x2, R214 ;  /* 0x0000000218967825 */ /* 0x040fe200078e02d6 */
        /* <DEDUP_REMOVED lines=9> */
[----:B-1----:R-:W-:-:S04]  /*9c80*/  IMAD.WIDE R148, R24, 0x2, R224 ;  /* 0x0000000218947825 */ /* 0x002fc800078e02e0 */
[C---:B------:R-:W-:Y:S02]  /*9c90*/  IMAD.WIDE R150, R24.reuse, 0x2, R220 ;  /* 0x0000000218967825 */ /* 0x040fe400078e02dc */
[----:B------:R0:W2:Y:S04]  /*9ca0*/  LDG.E.U16 R221, [R148.64] ;  /* 0x0000000494dd7981 */ /* 0x0000a8000c1e1500 */
        /* <DEDUP_REMOVED lines=15> */
[C---:B-1----:R-:W-:Y:S02]  /*9da0*/  IMAD.WIDE R150, R24.reuse, 0x2, R240 ;  /* 0x0000000218967825 */ /* 0x042fe400078e02f0 */
[----:B------:R0:W2:Y:S02]  /*9db0*/  LDG.E.U16 R240, [R148.64] ;  /* 0x0000000494f07981 */ /* 0x0000a4000c1e1500 */
[C---:B------:R-:W-:Y:S02]  /*9dc0*/  IMAD.WIDE R146, R24.reuse, 0x2, R248 ;  /* 0x0000000218927825 */ /* 0x040fe400078e02f8 */
        /* <DEDUP_REMOVED lines=11> */
[----:B------:R-:W-:Y:S02]  /*9e80*/  IMAD.WIDE R146, R24, 0x2, R162 ;  /* 0x0000000218927825 */ /* 0x000fe400078e02a2 */
[----:B------:R1:W2:Y:S04]  /*9e90*/  LDG.E.U16 R150, [R150.64] ;  /* 0x0000000496967981 */ /* 0x0002a8000c1e1500 */
[----:B------:R0:W2:Y:S04]  /*9ea0*/  LDG.E.U16 R249, [R146.64] ;  /* 0x0000000492f97981 */ /* 0x0000a8000c1e1500 */
[----:B0-----:R-:W0:Y:S01]  /*9eb0*/  S2R R147, SR_TID.X ;  /* 0x0000000000937919 */ /* 0x001e220000002100 */
[----:B------:R-:W-:Y:S01]  /*9ec0*/  FADD R27, -R4, R27 ;  /* 0x0000001b041b7221 */ /* 0x000fe20000000100 */
[----:B0-----:R-:W-:-:S05]  /*9ed0*/  LOP3.LUT R147, R147, 0x1c, RZ, 0xc0, !PT ;  /* 0x0000001c93937812 */ /* 0x001fca00078ec0ff */
[----:B------:R-:W0:Y:S01]  /*9ee0*/  LDS R146, [R147.X8] ;  /* 0x0000000093927984 */ /* 0x000e220000008800 */
[----:B------:R-:W-:-:S03]  /*9ef0*/  FMUL R27, R27, 1.4426950216293334961 ;  /* 0x3fb8aa3b1b1b7820 */ /* 0x000fc60000400000 */
[----:B------:R-:W-:Y:S03]  /*9f00*/  LDS R148, [R147.X8+0x100] ;  /* 0x0001000093947984 */ /* 0x000fe60000008800 */
[----:B------:R-:W0:Y:S01]  /*9f10*/  MUFU.EX2 R27, R27 ;  /* 0x0000001b001b7308 */ /* 0x000e220000000800 */
[----:B------:R-:W-:Y:S02]  /*9f20*/  F2FP.BF16.PACK_AB R166, R166, R167 ;  /* 0x000000a7a6a6723e */ /* 0x000fe400000010ff */
[----:B------:R-:W-:Y:S01]  /*9f30*/  LOP3.LUT R167, R17, 0x20, RZ, 0x3c, !PT ;  /* 0x0000002011a77812 */ /* 0x000fe200078e3cff */
[----:B0-----:R-:W-:Y:S02]  /*9f40*/  FFMA R0, R27, R0, R146 ;  /* 0x000000001b007223 */ /* 0x001fe40000000092 */
[----:B------:R-:W-:Y:S04]  /*9f50*/  LDS R146, [R147.X8+0x200] ;  /* 0x0002000093927984 */ /* 0x000fe80000008800 */
[----:B------:R-:W-:Y:S04]  /*9f60*/  LDS R147, [R147.X8+0x300] ;  /* 0x0003000093937984 */ /* 0x000fe80000008800 */
[----:B------:R-:W-:Y:S06]  /*9f70*/  BAR.SYNC.DEFER_BLOCKING 0x0 ;  /* 0x0000000000007b1d */ /* 0x000fec0000010000 */
[----:B------:R-:W-:Y:S04]  /*9f80*/  STS.U16 [R17], R9 ;  /* 0x0000000911007388 */ /* 0x000fe80000000400 */
        /* <DEDUP_REMOVED lines=23> */
[----:B-----5:R-:W-:Y:S04]  /*a100*/  STS.U16 [R17+0xc000], R190 ;  /* 0x00c000be11007388 */ /* 0x020fe80000000400 */
[----:B------:R-:W-:Y:S04]  /*a110*/  STS.U16 [R17+0xc800], R192 ;  /* 0x00c800c011007388 */ /* 0x000fe80000000400 */
[----:B----4-:R-:W-:Y:S04]  /*a120*/  STS.U16 [R17+0xd000], R194 ;  /* 0x00d000c211007388 */ /* 0x010fe80000000400 */
        /* <DEDUP_REMOVED lines=28> */
[----:B---3--:R-:W-:Y:S01]  /*a2f0*/  STS.U16 [R167+0xba00], R205 ;  /* 0x00ba00cda7007388 */ /* 0x008fe20000000400 */
[----:B-1----:R-:W-:-:S03]  /*a300*/  LOP3.LUT R151, R17, 0x40, RZ, 0x3c, !PT ;  /* 0x0000004011977812 */ /* 0x002fc600078e3cff */
        /* <DEDUP_REMOVED lines=33> */
[----:B------:R-:W-:-:S03]  /*a520*/  F2FP.BF16.PACK_AB R193, R193, R195 ;  /* 0x000000c3c1c1723e */ /* 0x000fc600000010ff */
[----:B------:R-:W-:Y:S01]  /*a530*/  STS.U16 [R151+0xcc00], R224 ;  /* 0x00cc00e097007388 */ /* 0x000fe20000000400 */
[----:B------:R-:W-:-:S03]  /*a540*/  F2FP.BF16.PACK_AB R185, R185, R187 ;  /* 0x000000bbb9b9723e */ /* 0x000fc600000010ff */
[----:B------:R-:W-:Y:S01]  /*a550*/  STS.U16 [R151+0xd400], R225 ;  /* 0x00d400e197007388 */ /* 0x000fe20000000400 */
[----:B------:R-:W-:Y:S02]  /*a560*/  F2FP.BF16.PACK_AB R189, R189, R191 ;  /* 0x000000bfbdbd723e */ /* 0x000fe400000010ff */
[----:B------:R-:W-:Y:S01]  /*a570*/  F2FP.BF16.PACK_AB R181, R181, R183 ;  /* 0x000000b7b5b5723e */ /* 0x000fe200000010ff */
[----:B------:R-:W-:Y:S01]  /*a580*/  STS.U16 [R151+0xdc00], R228 ;  /* 0x00dc00e497007388 */ /* 0x000fe20000000400 */
[----:B------:R-:W-:Y:S02]  /*a590*/  F2FP.BF16.PACK_AB R177, R177, R179 ;  /* 0x000000b3b1b1723e */ /* 0x000fe400000010ff */
[----:B------:R-:W-:Y:S01]  /*a5a0*/  F2FP.BF16.PACK_AB R169, R169, R171 ;  /* 0x000000aba9a9723e */ /* 0x000fe200000010ff */
[----:B------:R-:W-:Y:S01]  /*a5b0*/  STS.U16 [R151+0xe400], R229 ;  /* 0x00e400e597007388 */ /* 0x000fe20000000400 */
[----:B------:R-:W-:-:S03]  /*a5c0*/  F2FP.BF16.PACK_AB R173, R173, R175 ;  /* 0x000000afadad723e */ /* 0x000fc600000010ff */
        /* <DEDUP_REMOVED lines=35> */
[----:B------:R-:W-:Y:S04]  /*a800*/  STS [R21+0x14000], R193 ;  /* 0x014000c115007388 */ /* 0x000fe80000000800 */
[----:B------:R-:W-:Y:S04]  /*a810*/  STS [R21+0x14800], R189 ;  /* 0x014800bd15007388 */ /* 0x000fe80000000800 */
[----:B------:R-:W-:Y:S04]  /*a820*/  STS [R21+0x14080], R185 ;  /* 0x014080b915007388 */ /* 0x000fe80000000800 */
[----:B------:R-:W-:Y:S04]  /*a830*/  STS [R21+0x14880], R181 ;  /* 0x014880b515007388 */ /* 0x000fe80000000800 */
[----:B------:R-:W-:Y:S04]  /*a840*/  STS [R21+0x15000], R177 ;  /* 0x015000b115007388 */ /* 0x000fe80000000800 */
[----:B------:R-:W-:Y:S04]  /*a850*/  STS [R21+0x15800], R173 ;  /* 0x015800ad15007388 */ /* 0x000fe80000000800 */
[----:B------:R-:W-:Y:S04]  /*a860*/  STS [R21+0x15080], R169 ;  /* 0x015080a915007388 */ /* 0x000fe80000000800 */
[----:B------:R-:W-:Y:S04]  /*a870*/  STS [R21+0x15880], R166 ;  /* 0x015880a615007388 */ /* 0x000fe80000000800 */
[----:B------:R-:W-:Y:S01]  /*a880*/  BAR.SYNC.DEFER_BLOCKING 0x0 ;  /* 0x0000000000007b1d */ /* 0x000fe20000010000 */
[----:B0-----:R-:W-:-:S02]  /*a890*/  FADD R3, -R5, R11 ;  /* 0x0000000b05037221 */ /* 0x001fc40000000100 */
[----:B------:R-:W-:Y:S02]  /*a8a0*/  FADD R9, -R6, R12 ;  /* 0x0000000c06097221 */ /* 0x000fe40000000100 */
[----:B------:R-:W-:Y:S02]  /*a8b0*/  FADD R8, -R7, R10 ;  /* 0x0000000a07087221 */ /* 0x000fe40000000100 */
[----:B------:R-:W-:Y:S02]  /*a8c0*/  FMUL R3, R3, 1.4426950216293334961 ;  /* 0x3fb8aa3b03037820 */ /* 0x000fe40000400000 */
[----:B------:R-:W-:Y:S02]  /*a8d0*/  FMUL R9, R9, 1.4426950216293334961 ;  /* 0x3fb8aa3b09097820 */ /* 0x000fe40000400000 */
[----:B------:R-:W-:Y:S02]  /*a8e0*/  FMUL R8, R8, 1.4426950216293334961 ;  /* 0x3fb8aa3b08087820 */ /* 0x000fe40000400000 */
[----:B------:R-:W0:Y:S01]  /*a8f0*/  MUFU.EX2 R3, R3 ;  /* 0x0000000300037308 */ /* 0x000e220000000800 */
[----:B------:R-:W-:Y:S04]  /*a900*/  LDSM.16.M88.4 R88, [R25+0x14000] ;  /* 0x014000001958783b */ /* 0x000fe80000000200 */
[----:B------:R-:W3:Y:S04]  /*a910*/  LDSM.16.M88.4 R28, [R20] ;  /* 0x00000000141c783b */ /* 0x000ee80000000200 */
[----:B------:R-:W4:Y:S04]  /*a920*/  LDSM.16.M88.4 R32, [R20+0x4000] ;  /* 0x004000001420783b */ /* 0x000f280000000200 */
[----:B------:R-:W5:Y:S04]  /*a930*/  LDSM.16.M88.4 R36, [R20+0x8000] ;  /* 0x008000001424783b */ /* 0x000f680000000200 */
[----:B------:R-:W3:Y:S04]  /*a940*/  LDSM.16.M88.4 R40, [R20+0xc000] ;  /* 0x00c000001428783b */ /* 0x000ee80000000200 */
[----:B------:R-:W3:Y:S01]  /*a950*/  LDSM.16.M88.4 R48, [R25+0x15000] ;  /* 0x015000001930783b */ /* 0x000ee20000000200 */
[----:B------:R-:W2:Y:S08]  /*a960*/  MUFU.EX2 R9, R9 ;  /* 0x0000000900097308 */ /* 0x000eb00000000800 */
[----:B------:R-:W4:Y:S01]  /*a970*/  MUFU.EX2 R8, R8 ;  /* 0x0000000800087308 */ /* 0x000f220000000800 */
[----:B-1----:R-:W-:Y:S01]  /*a980*/  LOP3.LUT R110, R25, 0x20, RZ, 0x3c, !PT ;  /* 0x00000020196e7812 */ /* 0x002fe200078e3cff */
[----:B------:R-:W-:-:S02]  /*a990*/  FMUL R52, R27, R56 ;  /* 0x000000381b347220 */ /* 0x000fc40000400000 */
[----:B------:R-:W-:Y:S02]  /*a9a0*/  FMUL R53, R27, R57 ;  /* 0x000000391b357220 */ /* 0x000fe40000400000 */
[C---:B0-----:R-:W-:Y:S02]  /*a9b0*/  FMUL R54, R3.reuse, R58 ;  /* 0x0000003a03367220 */ /* 0x041fe40000400000 */
[----:B------:R-:W-:Y:S02]  /*a9c0*/  FMUL R55, R3, R59 ;  /* 0x0000003b03377220 */ /* 0x000fe40000400000 */
[C---:B--2---:R-:W-:Y:S02]  /*a9d0*/  FMUL R44, R27.reuse, R80 ;  /* 0x000000501b2c7220 */ /* 0x044fe40000400000 */
[----:B------:R-:W-:Y:S02]  /*a9e0*/  FMUL R45, R27, R81 ;  /* 0x000000511b2d7220 */ /* 0x000fe40000400000 */
[----:B------:R-:W-:-:S02]  /*a9f0*/  FMUL R46, R3, R82 ;  /* 0x00000052032e7220 */ /* 0x000fc40000400000 */
[----:B------:R-:W-:Y:S02]  /*aa00*/  FMUL R47, R3, R83 ;  /* 0x00000053032f7220 */ /* 0x000fe40000400000 */
[C---:B------:R-:W-:Y:S01]  /*aa10*/  FMUL R56, R27.reuse, R72 ;  /* 0x000000481b387220 */ /* 0x040fe20000400000 */
[----:B------:R-:W0:Y:S01]  /*aa20*/  LDSM.16.M88.4 R80, [R110+0x14000] ;  /* 0x014000006e50783b */ /* 0x000e220000000200 */
[----:B------:R-:W-:Y:S02]  /*aa30*/  FMUL R57, R27, R73 ;  /* 0x000000491b397220 */ /* 0x000fe40000400000 */
[C---:B------:R-:W-:Y:S02]  /*aa40*/  FMUL R58, R3.reuse, R74 ;  /* 0x0000004a033a7220 */ /* 0x040fe40000400000 */
[----:B------:R-:W-:Y:S02]  /*aa50*/  FMUL R59, R3, R75 ;  /* 0x0000004b033b7220 */ /* 0x000fe40000400000 */
[----:B------:R-:W-:-:S02]  /*aa60*/  FMUL R72, R9, R84 ;  /* 0x0000005409487220 */ /* 0x000fc40000400000 */
[----:B------:R-:W-:Y:S02]  /*aa70*/  FMUL R73, R9, R85 ;  /* 0x0000005509497220 */ /* 0x000fe40000400000 */
[C---:B----4-:R-:W-:Y:S02]  /*aa80*/  FMUL R74, R8.reuse, R86 ;  /* 0x00000056084a7220 */ /* 0x050fe40000400000 */
[----:B------:R-:W-:Y:S02]  /*aa90*/  FMUL R75, R8, R87 ;  /* 0x00000057084b7220 */ /* 0x000fe40000400000 */
[----:B------:R-:W1:Y:S01]  /*aaa0*/  LDSM.16.M88.4 R84, [R110+0x15000] ;  /* 0x015000006e54783b */ /* 0x000e620000000200 */
[C---:B------:R-:W-:Y:S02]  /*aab0*/  FMUL R68, R27.reuse, R68 ;  /* 0x000000441b447220 */ /* 0x040fe40000400000 */
[----:B------:R-:W-:Y:S02]  /*aac0*/  FMUL R69, R27, R69 ;  /* 0x000000451b457220 */ /* 0x000fe40000400000 */
[----:B------:R-:W-:-:S02]  /*aad0*/  FMUL R70, R3, R70 ;  /* 0x0000004603467220 */ /* 0x000fc40000400000 */
[----:B------:R-:W-:Y:S02]  /*aae0*/  FMUL R71, R3, R71 ;  /* 0x0000004703477220 */ /* 0x000fe40000400000 */
[C---:B------:R-:W-:Y:S02]  /*aaf0*/  FMUL R60, R9.reuse, R60 ;  /* 0x0000003c093c7220 */ /* 0x040fe40000400000 */
[C---:B------:R-:W-:Y:S02]  /*ab00*/  FMUL R61, R9.reuse, R61 ;  /* 0x0000003d093d7220 */ /* 0x040fe40000400000 */
[C---:B------:R-:W-:Y:S02]  /*ab10*/  FMUL R62, R8.reuse, R62 ;  /* 0x0000003e083e7220 */ /* 0x040fe40000400000 */
[----:B------:R-:W-:Y:S02]  /*ab20*/  FMUL R63, R8, R63 ;  /* 0x0000003f083f7220 */ /* 0x000fe40000400000 */
[----:B------:R-:W-:-:S02]  /*ab30*/  FMUL R76, R9, R76 ;  /* 0x0000004c094c7220 */ /* 0x000fc40000400000 */
[C---:B------:R-:W-:Y:S02]  /*ab40*/  FMUL R77, R9.reuse, R77 ;  /* 0x0000004d094d7220 */ /* 0x040fe40000400000 */
[C---:B------:R-:W-:Y:S02]  /*ab50*/  FMUL R78, R8.reuse, R78 ;  /* 0x0000004e084e7220 */ /* 0x040fe40000400000 */
[C---:B------:R-:W-:Y:S02]  /*ab60*/  FMUL R79, R8.reuse, R79 ;  /* 0x0000004f084f7220 */ /* 0x040fe40000400000 */
[C---:B------:R-:W-:Y:S02]  /*ab70*/  FMUL R64, R9.reuse, R64 ;  /* 0x0000004009407220 */ /* 0x040fe40000400000 */
[----:B------:R-:W-:Y:S02]  /*ab80*/  FMUL R65, R9, R65 ;  /* 0x0000004109417220 */ /* 0x000fe40000400000 */
[----:B------:R-:W-:-:S02]  /*ab90*/  FMUL R66, R8, R66 ;  /* 0x0000004208427220 */ /* 0x000fc40000400000 */
[----:B------:R-:W-:Y:S01]  /*aba0*/  FMUL R67, R8, R67 ;  /* 0x0000004308437220 */ /* 0x000fe20000400000 */
[----:B---3--:R-:W-:Y:S01]  /*abb0*/  HMMA.16816.F32.BF16 R44, R88, R28, R44 ;  /* 0x0000001c582c723c */ /* 0x008fe2000004182c */
[----:B------:R-:W-:Y:S02]  /*abc0*/  LOP3.LUT R108, R25, 0x40, RZ, 0x3c, !PT ;  /* 0x00000040196c7812 */ /* 0x000fe400078e3cff */
[----:B------:R-:W-:-:S03]  /*abd0*/  LOP3.LUT R109, R20, 0x40, RZ, 0x3c, !PT ;  /* 0x00000040146d7812 */ /* 0x000fc600078e3cff */
[----:B------:R-:W-:Y:S02]  /*abe0*/  LDSM.16.M88.4 R92, [R108+0x14000] ;  /* 0x014000006c5c783b */ /* 0x000fe40000000200 */
[C---:B------:R-:W-:Y:S02]  /*abf0*/  HMMA.16816.F32.BF16 R52, R88.reuse, R32, R52 ;  /* 0x000000205834723c */ /* 0x040fe40000041834 */
[----:B------:R-:W-:Y:S04]  /*ac00*/  LDSM.16.M88.4 R104, [R109+0x8000] ;  /* 0x008000006d68783b */ /* 0x000fe80000000200 */
[----:B------:R-:W-:Y:S02]  /*ac10*/  LDSM.16.M88.4 R100, [R109+0xc000] ;  /* 0x00c000006d64783b */ /* 0x000fe40000000200 */
[C---:B-----5:R-:W-:Y:S02]  /*ac20*/  HMMA.16816.F32.BF16 R56, R88.reuse, R36, R56 ;  /* 0x000000245838723c */ /* 0x060fe40000041838 */
[----:B------:R-:W-:Y:S06]  /*ac30*/  LDSM.16.M88.4 R96, [R108+0x15000] ;  /* 0x015000006c60783b */ /* 0x000fec0000000200 */
[----:B------:R-:W-:Y:S01]  /*ac40*/  HMMA.16816.F32.BF16 R68, R88, R40, R68 ;  /* 0x000000285844723c */ /* 0x000fe20000041844 */
[----:B------:R-:W-:Y:S07]  /*ac50*/  LDSM.16.M88.4 R88, [R109+0x4000] ;  /* 0x004000006d58783b */ /* 0x000fee0000000200 */
[C---:B------:R-:W-:Y:S08]  /*ac60*/  HMMA.16816.F32.BF16 R72, R48.reuse, R28, R72 ;  /* 0x0000001c3048723c */ /* 0x040ff00000041848 */
[C---:B------:R-:W-:Y:S08]  /*ac70*/  HMMA.16816.F32.BF16 R60, R48.reuse, R32, R60 ;  /* 0x00000020303c723c */ /* 0x040ff0000004183c */
[C---:B------:R-:W-:Y:S08]  /*ac80*/  HMMA.16816.F32.BF16 R76, R48.reuse, R36, R76 ;  /* 0x00000024304c723c */ /* 0x040ff0000004184c */
[----:B------:R-:W-:Y:S01]  /*ac90*/  HMMA.16816.F32.BF16 R48, R48, R40, R64 ;  /* 0x000000283030723c */ /* 0x000fe20000041840 */
[----:B------:R-:W2:Y:S01]  /*aca0*/  LDSM.16.M88.4 R64, [R109] ;  /* 0x000000006d40783b */ /* 0x000ea20000000200 */
[----:B------:R-:W-:-:S06]  /*acb0*/  LOP3.LUT R22, R25, 0x60, RZ, 0x3c, !PT ;  /* 0x0000006019167812 */ /* 0x000fcc00078e3cff */
[C---:B0-----:R-:W-:Y:S08]  /*acc0*/  HMMA.16816.F32.BF16 R44, R80.reuse, R30, R44 ;  /* 0x0000001e502c723c */ /* 0x041ff0000004182c */
[C---:B------:R-:W-:Y:S08]  /*acd0*/  HMMA.16816.F32.BF16 R52, R80.reuse, R34, R52 ;  /* 0x000000225034723c */ /* 0x040ff00000041834 */
[C---:B------:R-:W-:Y:S08]  /*ace0*/  HMMA.16816.F32.BF16 R56, R80.reuse, R38, R56 ;  /* 0x000000265038723c */ /* 0x040ff00000041838 */
[----:B------:R-:W-:Y:S01]  /*acf0*/  HMMA.16816.F32.BF16 R68, R80, R42, R68 ;  /* 0x0000002a5044723c */ /* 0x000fe20000041844 */
[----:B------:R-:W-:Y:S07]  /*ad00*/  LDSM.16.M88.4 R80, [R25+0x14080] ;  /* 0x014080001950783b */ /* 0x000fee0000000200 */
[C---:B-1----:R-:W-:Y:S01]  /*ad10*/  HMMA.16816.F32.BF16 R72, R84.reuse, R30, R72 ;  /* 0x0000001e5448723c */ /* 0x042fe20000041848 */
[----:B------:R-:W0:Y:S07]  /*ad20*/  LDSM.16.M88.4 R28, [R22+0x14000] ;  /* 0x01400000161c783b */ /* 0x000e2e0000000200 */
[C---:B------:R-:W-:Y:S01]  /*ad30*/  HMMA.16816.F32.BF16 R60, R84.reuse, R34, R60 ;  /* 0x00000022543c723c */ /* 0x040fe2000004183c */
[----:B------:R-:W1:Y:S07]  /*ad40*/  LDSM.16.M88.4 R32, [R22+0x15000] ;  /* 0x015000001620783b */ /* 0x000e6e0000000200 */
[C---:B------:R-:W-:Y:S01]  /*ad50*/  HMMA.16816.F32.BF16 R76, R84.reuse, R38, R76 ;  /* 0x00000026544c723c */ /* 0x040fe2000004184c */
[----:B------:R-:W3:Y:S07]  /*ad60*/  LDSM.16.M88.4 R36, [R20+0x80] ;  /* 0x000080001424783b */ /* 0x000eee0000000200 */
[----:B------:R-:W-:Y:S01]  /*ad70*/  HMMA.16816.F32.BF16 R48, R84, R42, R48 ;  /* 0x0000002a5430723c */ /* 0x000fe20000041830 */
[----:B------:R-:W4:Y:S04]  /*ad80*/  LDSM.16.M88.4 R40, [R20+0x4080] ;  /* 0x004080001428783b */ /* 0x000f280000000200 */
[----:B------:R-:W-:Y:S03]  /*ad90*/  LDSM.16.M88.4 R84, [R25+0x15080] ;  /* 0x015080001954783b */ /* 0x000fe60000000200 */
[C---:B--2---:R-:W-:Y:S08]  /*ada0*/  HMMA.16816.F32.BF16 R44, R92.reuse, R64, R44 ;  /* 0x000000405c2c723c */ /* 0x044ff0000004182c */
[C---:B------:R-:W-:Y:S08]  /*adb0*/  HMMA.16816.F32.BF16 R52, R92.reuse, R88, R52 ;  /* 0x000000585c34723c */ /* 0x040ff00000041834 */
[C---:B------:R-:W-:Y:S08]  /*adc0*/  HMMA.16816.F32.BF16 R56, R92.reuse, R104, R56 ;  /* 0x000000685c38723c */ /* 0x040ff00000041838 */
[----:B------:R-:W-:Y:S01]  /*add0*/  HMMA.16816.F32.BF16 R68, R92, R100, R68 ;  /* 0x000000645c44723c */ /* 0x000fe20000041844 */
[----:B------:R-:W-:Y:S07]  /*ade0*/  LDSM.16.M88.4 R92, [R20+0xc080] ;  /* 0x00c08000145c783b */ /* 0x000fee0000000200 */
[C---:B------:R-:W-:Y:S08]  /*adf0*/  HMMA.16816.F32.BF16 R72, R96.reuse, R64, R72 ;  /* 0x000000406048723c */ /* 0x040ff00000041848 */
[C---:B------:R-:W-:Y:S08]  /*ae00*/  HMMA.16816.F32.BF16 R60, R96.reuse, R88, R60 ;  /* 0x00000058603c723c */ /* 0x040ff0000004183c */
[C---:B------:R-:W-:Y:S08]  /*ae10*/  HMMA.16816.F32.BF16 R76, R96.reuse, R104, R76 ;  /* 0x00000068604c723c */ /* 0x040ff0000004184c */
[----:B------:R-:W-:Y:S01]  /*ae20*/  HMMA.16816.F32.BF16 R48, R96, R100, R48 ;  /* 0x000000646030723c */ /* 0x000fe20000041830 */
[----:B------:R-:W2:Y:S07]  /*ae30*/  LDSM.16.M88.4 R96, [R20+0x8080] ;  /* 0x008080001460783b */ /* 0x000eae0000000200 */
[C---:B0-----:R-:W-:Y:S08]  /*ae40*/  HMMA.16816.F32.BF16 R44, R28.reuse, R66, R44 ;  /* 0x000000421c2c723c */ /* 0x041ff0000004182c */
[C---:B------:R-:W-:Y:S08]  /*ae50*/  HMMA.16816.F32.BF16 R52, R28.reuse, R90, R52 ;  /* 0x0000005a1c34723c */ /* 0x040ff00000041834 */
[C---:B------:R-:W-:Y:S08]  /*ae60*/  HMMA.16816.F32.BF16 R56, R28.reuse, R106, R56 ;  /* 0x0000006a1c38723c */ /* 0x040ff00000041838 */
[----:B------:R-:W-:Y:S01]  /*ae70*/  HMMA.16816.F32.BF16 R68, R28, R102, R68 ;  /* 0x000000661c44723c */ /* 0x000fe20000041844 */
[----:B------:R-:W0:Y:S07]  /*ae80*/  LDSM.16.M88.4 R28, [R110+0x14080] ;  /* 0x014080006e1c783b */ /* 0x000e2e0000000200 */
[C---:B-1----:R-:W-:Y:S01]  /*ae90*/  HMMA.16816.F32.BF16 R72, R32.reuse, R66, R72 ;  /* 0x000000422048723c */ /* 0x042fe20000041848 */
[----:B------:R-:W-:Y:S07]  /*aea0*/  LDSM.16.M88.4 R64, [R109+0xc080] ;  /* 0x00c080006d40783b */ /* 0x000fee0000000200 */
[C---:B------:R-:W-:Y:S08]  /*aeb0*/  HMMA.16816.F32.BF16 R60, R32.reuse, R90, R60 ;  /* 0x0000005a203c723c */ /* 0x040ff0000004183c */
[C---:B------:R-:W-:Y:S01]  /*aec0*/  HMMA.16816.F32.BF16 R76, R32.reuse, R106, R76 ;  /* 0x0000006a204c723c */ /* 0x040fe2000004184c */
[----:B------:R-:W-:Y:S07]  /*aed0*/  LDSM.16.M88.4 R104, [R108+0x15080] ;  /* 0x015080006c68783b */ /* 0x000fee0000000200 */
[----:B------:R-:W-:Y:S01]  /*aee0*/  HMMA.16816.F32.BF16 R48, R32, R102, R48 ;  /* 0x000000662030723c */ /* 0x000fe20000041830 */
[----:B------:R-:W1:Y:S04]  /*aef0*/  LDSM.16.M88.4 R32, [R110+0x15080] ;  /* 0x015080006e20783b */ /* 0x000e680000000200 */
[----:B------:R-:W-:Y:S03]  /*af00*/  LDSM.16.M88.4 R100, [R108+0x14080] ;  /* 0x014080006c64783b */ /* 0x000fe60000000200 */
[C---:B---3--:R-:W-:Y:S08]  /*af10*/  HMMA.16816.F32.BF16 R44, R80.reuse, R36, R44 ;  /* 0x00000024502c723c */ /* 0x048ff0000004182c */
[C---:B----4-:R-:W-:Y:S08]  /*af20*/  HMMA.16816.F32.BF16 R52, R80.reuse, R40, R52 ;  /* 0x000000285034723c */ /* 0x050ff00000041834 */
[C---:B--2---:R-:W-:Y:S08]  /*af30*/  HMMA.16816.F32.BF16 R56, R80.reuse, R96, R56 ;  /* 0x000000605038723c */ /* 0x044ff00000041838 */
[----:B------:R-:W-:Y:S08]  /*af40*/  HMMA.16816.F32.BF16 R68, R80, R92, R68 ;  /* 0x0000005c5044723c */ /* 0x000ff00000041844 */
[C---:B------:R-:W-:Y:S08]  /*af50*/  HMMA.16816.F32.BF16 R72, R84.reuse, R36, R72 ;  /* 0x000000245448723c */ /* 0x040ff00000041848 */
[C---:B------:R-:W-:Y:S01]  /*af60*/  HMMA.16816.F32.BF16 R80, R84.reuse, R40, R60 ;  /* 0x000000285450723c */ /* 0x040fe2000004183c */
[----:B------:R-:W-:Y:S07]  /*af70*/  LDSM.16.M88.4 R60, [R109+0x4080] ;  /* 0x004080006d3c783b */ /* 0x000fee0000000200 */
[C---:B------:R-:W-:Y:S01]  /*af80*/  HMMA.16816.F32.BF16 R88, R84.reuse, R96, R76 ;  /* 0x000000605458723c */ /* 0x040fe2000004184c */
[----:B------:R-:W-:Y:S07]  /*af90*/  LDSM.16.M88.4 R76, [R109+0x8080] ;  /* 0x008080006d4c783b */ /* 0x000fee0000000200 */
[----:B------:R-:W-:Y:S01]  /*afa0*/  HMMA.16816.F32.BF16 R48, R84, R92, R48 ;  /* 0x0000005c5430723c */ /* 0x000fe20000041830 */
[----:B------:R-:W2:Y:S07]  /*afb0*/  LDSM.16.M88.4 R84, [R109+0x80] ;  /* 0x000080006d54783b */ /* 0x000eae0000000200 */
[C---:B0-----:R-:W-:Y:S08]  /*afc0*/  HMMA.16816.F32.BF16 R44, R28.reuse, R38, R44 ;  /* 0x000000261c2c723c */ /* 0x041ff0000004182c */
[C---:B------:R-:W-:Y:S08]  /*afd0*/  HMMA.16816.F32.BF16 R52, R28.reuse, R42, R52 ;  /* 0x0000002a1c34723c */ /* 0x040ff00000041834 */
[C---:B------:R-:W-:Y:S08]  /*afe0*/  HMMA.16816.F32.BF16 R56, R28.reuse, R98, R56 ;  /* 0x000000621c38723c */ /* 0x040ff00000041838 */
[----:B------:R-:W-:Y:S01]  /*aff0*/  HMMA.16816.F32.BF16 R68, R28, R94, R68 ;  /* 0x0000005e1c44723c */ /* 0x000fe20000041844 */
[----:B------:R-:W-:Y:S07]  /*b000*/  LDSM.16.M88.4 R28, [R22+0x15080] ;  /* 0x01508000161c783b */ /* 0x000fee0000000200 */
[C---:B-1----:R-:W-:Y:S08]  /*b010*/  HMMA.16816.F32.BF16 R72, R32.reuse, R38, R72 ;  /* 0x000000262048723c */ /* 0x042ff00000041848 */
[C---:B------:R-:W-:Y:S08]  /*b020*/  HMMA.16816.F32.BF16 R80, R32.reuse, R42, R80 ;  /* 0x0000002a2050723c */ /* 0x040ff00000041850 */
[C---:B------:R-:W-:Y:S08]  /*b030*/  HMMA.16816.F32.BF16 R88, R32.reuse, R98, R88 ;  /* 0x000000622058723c */ /* 0x040ff00000041858 */
[----:B------:R-:W-:Y:S01]  /*b040*/  HMMA.16816.F32.BF16 R48, R32, R94, R48 ;  /* 0x0000005e2030723c */ /* 0x000fe20000041830 */
[----:B------:R-:W0:Y:S07]  /*b050*/  LDSM.16.M88.4 R32, [R22+0x14080] ;  /* 0x014080001620783b */ /* 0x000e2e0000000200 */
[C---:B--2---:R-:W-:Y:S08]  /*b060*/  HMMA.16816.F32.BF16 R44, R100.reuse, R84, R44 ;  /* 0x00000054642c723c */ /* 0x044ff0000004182c */
[C---:B------:R-:W-:Y:S08]  /*b070*/  HMMA.16816.F32.BF16 R52, R100.reuse, R60, R52 ;  /* 0x0000003c6434723c */ /* 0x040ff00000041834 */
[C---:B------:R-:W-:Y:S08]  /*b080*/  HMMA.16816.F32.BF16 R36, R100.reuse, R76, R56 ;  /* 0x0000004c6424723c */ /* 0x040ff00000041838 */
[----:B------:R-:W-:Y:S08]  /*b090*/  HMMA.16816.F32.BF16 R68, R100, R64, R68 ;  /* 0x000000406444723c */ /* 0x000ff00000041844 */
[C---:B------:R-:W-:Y:S08]  /*b0a0*/  HMMA.16816.F32.BF16 R40, R104.reuse, R84, R72 ;  /* 0x000000546828723c */ /* 0x040ff00000041848 */
[C---:B------:R-:W-:Y:S08]  /*b0b0*/  HMMA.16816.F32.BF16 R92, R104.reuse, R60, R80 ;  /* 0x0000003c685c723c */ /* 0x040ff00000041850 */
[C---:B------:R-:W-:Y:S08]  /*b0c0*/  HMMA.16816.F32.BF16 R88, R104.reuse, R76, R88 ;  /* 0x0000004c6858723c */ /* 0x040ff00000041858 */
[----:B------:R-:W-:Y:S01]  /*b0d0*/  HMMA.16816.F32.BF16 R48, R104, R64, R48 ;  /* 0x000000406830723c */ /* 0x000fe20000041830 */
[----:B------:R-:W-:-:S04]  /*b0e0*/  IADD3 R13, R13, 0x80, RZ ;  /* 0x000000800d0d7810 */ /* 0x000fc80007ffe0ff */
[----:B------:R-:W-:Y:S01]  /*b0f0*/  ISETP.GE.AND P2, PT, R13, c[0x0][0x1d0], PT ;  /* 0x000074000d007a0c */ /* 0x000fe20003f46270 */
[----:B------:R-:W-:Y:S02]  /*b100*/  IMAD.MOV.U32 R10, RZ, RZ, 0x80 ;  /* 0x00000080ff0a7424 */ /* 0x000fe400078e00ff */
[----:B0-----:R-:W-:Y:S01]  /*b110*/  HMMA.16816.F32.BF16 R80, R32, R86, R44 ;  /* 0x000000562050723c */ /* 0x001fe2000004182c */
[----:B------:R-:W-:Y:S01]  /*b120*/  FFMA R14, R3, R14, R148 ;  /* 0x0000000e030e7223 */ /* 0x000fe20000000094 */
[----:B------:R-:W-:Y:S01]  /*b130*/  MOV R11, R5 ;  /* 0x00000005000b7202 */ /* 0x000fe20000000f00 */
[C---:B------:R-:W-:Y:S02]  /*b140*/  IMAD R24, R10.reuse, c[0x0][0x1b4], R24 ;  /* 0x00006d000a187a24 */ /* 0x040fe400078e0218 */
[----:B------:R-:W-:-:S03]  /*b150*/  IMAD R23, R10, c[0x0][0x1a4], R23 ;  /* 0x000069000a177a24 */ /* 0x000fc600078e0217 */
[----:B------:R-:W-:Y:S01]  /*b160*/  HMMA.16816.F32.BF16 R56, R32, R62, R52 ;  /* 0x0000003e2038723c */ /* 0x000fe20000041834 */
[----:B------:R-:W-:Y:S02]  /*b170*/  FFMA R15, R9, R15, R146 ;  /* 0x0000000f090f7223 */ /* 0x000fe40000000092 */
[----:B------:R-:W-:-:S05]  /*b180*/  FFMA R26, R8, R26, R147 ;  /* 0x0000001a081a7223 */ /* 0x000fca0000000093 */
[----:B------:R-:W-:Y:S01]  /*b190*/  HMMA.16816.F32.BF16 R72, R32, R78, R36 ;  /* 0x0000004e2048723c */ /* 0x000fe20000041824 */
[----:B------:R-:W-:Y:S02]  /*b1a0*/  IMAD.MOV.U32 R27, RZ, RZ, R4 ;  /* 0x000000ffff1b7224 */ /* 0x000fe400078e0004 */
[----:B------:R-:W-:-:S05]  /*b1b0*/  IMAD.MOV.U32 R12, RZ, RZ, R6 ;  /* 0x000000ffff0c7224 */ /* 0x000fca00078e0006 */
[----:B------:R-:W-:Y:S01]  /*b1c0*/  HMMA.16816.F32.BF16 R68, R32, R66, R68 ;  /* 0x000000422044723c */ /* 0x000fe20000041844 */
[----:B------:R-:W-:-:S07]  /*b1d0*/  IMAD.MOV.U32 R10, RZ, RZ, R7 ;  /* 0x000000ffff0a7224 */ /* 0x000fce00078e0007 */
[C---:B------:R-:W-:Y:S08]  /*b1e0*/  HMMA.16816.F32.BF16 R84, R28.reuse, R86, R40 ;  /* 0x000000561c54723c */ /* 0x040ff00000041828 */
[C---:B------:R-:W-:Y:S08]  /*b1f0*/  HMMA.16816.F32.BF16 R60, R28.reuse, R62, R92 ;  /* 0x0000003e1c3c723c */ /* 0x040ff0000004185c */
[C---:B------:R-:W-:Y:S08]  /*b200*/  HMMA.16816.F32.BF16 R76, R28.reuse, R78, R88 ;  /* 0x0000004e1c4c723c */ /* 0x040ff00000041858 */
[----:B------:R-:W-:Y:S01]  /*b210*/  HMMA.16816.F32.BF16 R64, R28, R66, R48 ;  /* 0x000000421c40723c */ /* 0x000fe20000041830 */
[----:B------:R-:W-:Y:S01]  /*b220*/  @P2 CALL.REL.NOINC `(.L_x_0) ;  /* 0x0000001000002944 */ /* 0x000fe20003c00000 */
[----:B------:R-:W-:Y:S06]  /*b230*/  BRA `(.L_x_1) ;  /* 0xffffa43000007947 */ /* 0x000fec000383ffff */
.L_x_0:
[----:B------:R-:W0:Y:S01]  /*b240*/  S2R R9, SR_TID.X ;  /* 0x0000000000097919 */ /* 0x000e220000002100 */
[----:B------:R-:W-:Y:S01]  /*b250*/  MOV R110, c[0x0][0x1c8] ;  /* 0x00007200006e7a02 */ /* 0x000fe20000000f00 */
[----:B------:R-:W-:Y:S01]  /*b260*/  IMAD.MOV.U32 R145, RZ, RZ, R81 ;  /* 0x000000ffff917224 */ /* 0x000fe200078e0051 */
[----:B------:R-:W-:Y:S01]  /*b270*/  MOV R149, R0 ;  /* 0x0000000000957202 */ /* 0x000fe20000000f00 */
[----:B------:R-:W1:Y:S01]  /*b280*/  S2R R146, SR_TID.X ;  /* 0x0000000000927919 */ /* 0x000e620000002100 */
[----:B------:R-:W-:Y:S01]  /*b290*/  IMAD.MOV.U32 R81, RZ, RZ, R14 ;  /* 0x000000ffff517224 */ /* 0x000fe200078e000e */
[----:B------:R-:W-:Y:S01]  /*b2a0*/  MOV R139, R56 ;  /* 0x00000038008b7202 */ /* 0x000fe20000000f00 */
[----:B------:R-:W-:Y:S01]  /*b2b0*/  IMAD.MOV.U32 R131, RZ, RZ, R72 ;  /* 0x000000ffff837224 */ /* 0x000fe200078e0048 */
[----:B------:R-:W2:Y:S01]  /*b2c0*/  S2R R22, SR_TID.X ;  /* 0x0000000000167919 */ /* 0x000ea20000002100 */
[----:B------:R-:W-:Y:S01]  /*b2d0*/  FMUL R0, R149, 8388608 ;  /* 0x4b00000095007820 */ /* 0x000fe20000400000 */
[----:B------:R-:W-:Y:S01]  /*b2e0*/  MOV R125, R75 ;  /* 0x0000004b007d7202 */ /* 0x000fe20000000f00 */
[----:B------:R-:W-:Y:S01]  /*b2f0*/  FMUL R14, R81, 8388608 ;  /* 0x4b000000510e7820 */ /* 0x000fe20000400000 */
[----:B------:R-:W3:Y:S01]  /*b300*/  S2R R3, SR_TID.X ;  /* 0x0000000000037919 */ /* 0x000ee20000002100 */
[----:B------:R-:W-:Y:S01]  /*b310*/  IMAD.MOV.U32 R72, RZ, RZ, R15 ;  /* 0x000000ffff487224 */ /* 0x000fe200078e000f */
[----:B------:R-:W-:Y:S01]  /*b320*/  MOV R123, R68 ;  /* 0x00000044007b7202 */ /* 0x000fe20000000f00 */
[----:B------:R-:W-:Y:S01]  /*b330*/  IMAD.MOV.U32 R75, RZ, RZ, R26 ;  /* 0x000000ffff4b7224 */ /* 0x000fe200078e001a */
[----:B------:R-:W4:Y:S01]  /*b340*/  S2R R124, SR_CTAID.X ;  /* 0x00000000007c7919 */ /* 0x000f220000002500 */
[----:B------:R-:W-:Y:S01]  /*b350*/  FMUL R15, R72, 8388608 ;  /* 0x4b000000480f7820 */ /* 0x000fe20000400000 */
[----:B------:R-:W-:Y:S01]  /*b360*/  MOV R115, R85 ;  /* 0x0000005500737202 */ /* 0x000fe20000000f00 */
[----:B------:R-:W-:Y:S01]  /*b370*/  IMAD.MOV.U32 R133, RZ, RZ, R59 ;  /* 0x000000ffff857224 */ /* 0x000fe200078e003b */
[----:B------:R-:W5:Y:S01]  /*b380*/  S2R R128, SR_CTAID.Y ;  /* 0x0000000000807919 */ /* 0x000f620000002600 */
[C---:B------:R-:W-:Y:S01]  /*b390*/  FMUL R26, R75.reuse, 8388608 ;  /* 0x4b0000004b1a7820 */ /* 0x040fe20000400000 */
[----:B------:R-:W-:Y:S01]  /*b3a0*/  FSETP.GEU.AND P5, PT, R75, 1.175494350822287508e-38, PT ;  /* 0x008000004b00780b */ /* 0x000fe20003fae000 */
[----:B------:R-:W-:Y:S01]  /*b3b0*/  IMAD.MOV.U32 R121, RZ, RZ, R69 ;  /* 0x000000ffff797224 */ /* 0x000fe200078e0045 */
[----:B0-----:R-:W-:Y:S01]  /*b3c0*/  SHF.R.U32.HI R29, RZ, 0x5, R9 ;  /* 0x00000005ff1d7819 */ /* 0x001fe20000011609 */
[----:B------:R-:W-:Y:S01]  /*b3d0*/  IMAD.MOV.U32 R137, RZ, RZ, R57 ;  /* 0x000000ffff897224 */ /* 0x000fe200078e0039 */
[----:B------:R-:W-:Y:S01]  /*b3e0*/  LOP3.LUT R9, R9, 0xc0, RZ, 0xc0, !PT ;  /* 0x000000c009097812 */ /* 0x000fe200078ec0ff */
[----:B------:R-:W-:Y:S01]  /*b3f0*/  IMAD.MOV.U32 R85, RZ, RZ, R63 ;  /* 0x000000ffff557224 */ /* 0x000fe200078e003f */
[----:B------:R-:W-:Y:S01]  /*b400*/  SGXT.U32 R29, R29, 0x3 ;  /* 0x000000031d1d781a */ /* 0x000fe20000000000 */
[----:B-1----:R-:W-:Y:S01]  /*b410*/  IMAD.SHL.U32 R2, R146, 0x20, RZ ;  /* 0x0000002092027824 */ /* 0x002fe200078e00ff */
[----:B------:R-:W-:Y:S01]  /*b420*/  SHF.R.U32.HI R8, RZ, 0x1, R146 ;  /* 0x00000001ff087819 */ /* 0x000fe20000011692 */
[----:B------:R-:W-:Y:S01]  /*b430*/  IMAD.MOV.U32 R113, RZ, RZ, R87 ;  /* 0x000000ffff717224 */ /* 0x000fe200078e0057 */
[----:B--2---:R-:W-:Y:S01]  /*b440*/  LOP3.LUT R22, R22, 0xe0, RZ, 0xc0, !PT ;  /* 0x000000e016167812 */ /* 0x004fe200078ec0ff */
[----:B------:R-:W-:Y:S01]  /*b450*/  IMAD R29, R29, c[0x0][0x1c8], RZ ;  /* 0x000072001d1d7a24 */ /* 0x000fe200078e02ff */
[----:B------:R-:W-:Y:S01]  /*b460*/  LOP3.LUT R2, R2, 0x60, RZ, 0xc0, !PT ;  /* 0x0000006002027812 */ /* 0x000fe200078ec0ff */
[----:B------:R-:W-:Y:S01]  /*b470*/  IMAD.MOV.U32 R141, RZ, RZ, R83 ;  /* 0x000000ffff8d7224 */ /* 0x000fe200078e0053 */
[----:B---3--:R-:W-:Y:S01]  /*b480*/  LOP3.LUT R3, R3, 0xff, RZ, 0xc0, !PT ;  /* 0x000000ff03037812 */ /* 0x008fe200078ec0ff */
[----:B------:R-:W-:Y:S01]  /*b490*/  IMAD R12, R110, 0x8, R29 ;  /* 0x000000086e0c7824 */ /* 0x000fe200078e021d */
[----:B------:R-:W-:Y:S01]  /*b4a0*/  LOP3.LUT R8, R8, 0xc, RZ, 0xc0, !PT ;  /* 0x0000000c08087812 */ /* 0x000fe200078ec0ff */
[----:B------:R-:W-:Y:S01]  /*b4b0*/  IMAD R107, R22, 0x10, R2 ;  /* 0x00000010166b7824 */ /* 0x000fe200078e0202 */
[----:B------:R-:W-:Y:S01]  /*b4c0*/  ISETP.GE.U32.AND P0, PT, R3, 0x20, PT ;  /* 0x000000200300780c */ /* 0x000fe20003f06070 */
[----:B------:R-:W0:Y:S01]  /*b4d0*/  S2R R22, SR_TID.X ;  /* 0x0000000000167919 */ /* 0x000e220000002100 */
[----:B------:R-:W-:Y:S01]  /*b4e0*/  IMAD R13, R110, 0x8, R12 ;  /* 0x000000086e0d7824 */ /* 0x000fe200078e020c */
[----:B------:R-:W-:Y:S01]  /*b4f0*/  SHF.L.U32 R3, R146, 0x4, RZ ;  /* 0x0000000492037819 */ /* 0x000fe200000006ff */
[----:B------:R-:W-:Y:S01]  /*b500*/  IMAD.MOV.U32 R127, RZ, RZ, R74 ;  /* 0x000000ffff7f7224 */ /* 0x000fe200078e004a */
[----:B------:R-:W-:Y:S01]  /*b510*/  SHF.R.S32.HI R2, RZ, 0x4, R146 ;  /* 0x00000004ff027819 */ /* 0x000fe20000011492 */
[----:B------:R-:W-:Y:S01]  /*b520*/  BAR.SYNC.DEFER_BLOCKING 0x0 ;  /* 0x0000000000007b1d */ /* 0x000fe20000010000 */
[----:B------:R-:W-:Y:S01]  /*b530*/  LEA R16, R110, R13, 0x3 ;  /* 0x0000000d6e107211 */ /* 0x000fe200078e18ff */
[----:B------:R-:W-:Y:S01]  /*b540*/  IMAD.MOV.U32 R122, RZ, RZ, 0x3dc6b27f ;  /* 0x3dc6b27fff7a7424 */ /* 0x000fe200078e00ff */
[----:B------:R-:W-:-:S02]  /*b550*/  LOP3.LUT R3, R3, 0x70, RZ, 0xc0, !PT ;  /* 0x0000007003037812 */ /* 0x000fc400078ec0ff */
[----:B------:R-:W-:Y:S01]  /*b560*/  LOP3.LUT R126, R146, 0x1f, RZ, 0xc0, !PT ;  /* 0x0000001f927e7812 */ /* 0x000fe200078ec0ff */
[----:B------:R-:W-:Y:S01]  /*b570*/  IMAD R17, R110, 0x8, R16 ;  /* 0x000000086e117824 */ /* 0x000fe200078e0210 */
[----:B------:R-:W-:Y:S01]  /*b580*/  SHF.R.U32.HI R106, RZ, 0x1, R9 ;  /* 0x00000001ff6a7819 */ /* 0x000fe20000011609 */
[----:B------:R-:W-:Y:S01]  /*b590*/  IMAD.IADD R27, R3, 0x1, R8 ;  /* 0x00000001031b7824 */ /* 0x000fe200078e0208 */
[----:B------:R-:W-:Y:S01]  /*b5a0*/  LOP3.LUT R3, R146, 0xc, RZ, 0xc0, !PT ;  /* 0x0000000c92037812 */ /* 0x000fe200078ec0ff */
[----:B------:R-:W-:Y:S01]  /*b5b0*/  IMAD R18, R110, 0x8, R17 ;  /* 0x000000086e127824 */ /* 0x000fe200078e0211 */
[----:B------:R-:W-:Y:S01]  /*b5c0*/  SGXT R8, R2, 0x1 ;  /* 0x000000010208781a */ /* 0x000fe20000000200 */
[----:B----4-:R-:W-:Y:S01]  /*b5d0*/  IMAD R124, R124, 0x20, R126 ;  /* 0x000000207c7c7824 */ /* 0x010fe200078e027e */
[----:B------:R-:W-:Y:S01]  /*b5e0*/  FSEL R26, R26, R75, !P5 ;  /* 0x0000004b1a1a7208 */ /* 0x000fe20006800000 */
[----:B-----5:R-:W-:Y:S01]  /*b5f0*/  IMAD R2, R128, c[0x0][0x1c0], RZ ;  /* 0x0000700080027a24 */ /* 0x020fe200078e02ff */
[----:B------:R-:W-:-:S02]  /*b600*/  LEA R19, R110, R18, 0x3 ;  /* 0x000000126e137211 */ /* 0x000fc400078e18ff */
[----:B------:R-:W-:Y:S01]  /*b610*/  LOP3.LUT R10, R8, 0x1020, RZ, 0xc0, !PT ;  /* 0x00001020080a7812 */ /* 0x000fe200078ec0ff */
[----:B------:R-:W-:Y:S01]  /*b620*/  IMAD R8, R124, c[0x0][0x1c4], RZ ;  /* 0x000071007c087a24 */ /* 0x000fe200078e02ff */
[----:B------:R-:W-:Y:S01]  /*b630*/  LEA R20, R110, R19, 0x3 ;  /* 0x000000136e147211 */ /* 0x000fe200078e18ff */
[----:B0-----:R-:W-:Y:S01]  /*b640*/  IMAD.SHL.U32 R22, R22, 0x8, RZ ;  /* 0x0000000816167824 */ /* 0x001fe200078e00ff */
[----:B------:R-:W-:Y:S01]  /*b650*/  MOV R117, R71 ;  /* 0x0000004700757202 */ /* 0x000fe20000000f00 */
[C---:B------:R-:W-:Y:S01]  /*b660*/  IMAD R28, R3.reuse, 0x2, R10 ;  /* 0x00000002031c7824 */ /* 0x040fe200078e020a */
[----:B------:R-:W-:Y:S01]  /*b670*/  MOV R129, R73 ;  /* 0x0000004900817202 */ /* 0x000fe20000000f00 */
[----:B------:R-:W-:Y:S01]  /*b680*/  IMAD R21, R110, 0x8, R20 ;  /* 0x000000086e157824 */ /* 0x000fe200078e0214 */
[----:B------:R-:W-:Y:S01]  /*b690*/  LOP3.LUT R22, R22, 0x1f8, RZ, 0xc0, !PT ;  /* 0x000001f816167812 */ /* 0x000fe200078ec0ff */
[----:B------:R-:W-:Y:S01]  /*b6a0*/  IMAD.SHL.U32 R10, R8, 0x2, RZ ;  /* 0x00000002080a7824 */ /* 0x000fe200078e00ff */
[----:B------:R-:W-:Y:S01]  /*b6b0*/  LOP3.LUT R107, R28, R107, RZ, 0x3c, !PT ;  /* 0x0000006b1c6b7212 */ /* 0x000fe200078e3cff */
[----:B------:R-:W-:Y:S01]  /*b6c0*/  IMAD.HI R9, R8, 0x2, RZ ;  /* 0x0000000208097827 */ /* 0x000fe200078e02ff */
[----:B------:R-:W-:-:S02]  /*b6d0*/  LEA R11, R3, R22, 0xa ;  /* 0x00000016030b7211 */ /* 0x000fc400078e50ff */
[----:B------:R-:W-:Y:S01]  /*b6e0*/  SHF.L.U32 R3, R2, 0x1, RZ ;  /* 0x0000000102037819 */ /* 0x000fe200000006ff */
[----:B------:R-:W-:Y:S01]  /*b6f0*/  IMAD R22, R110, 0x8, R21 ;  /* 0x000000086e167824 */ /* 0x000fe200078e0215 */
[----:B------:R-:W-:Y:S01]  /*b700*/  LOP3.LUT R106, R11, R106, RZ, 0x3c, !PT ;  /* 0x0000006a0b6a7212 */ /* 0x000fe200078e3cff */
[----:B------:R-:W-:Y:S01]  /*b710*/  IMAD.HI R2, R2, 0x2, RZ ;  /* 0x0000000202027827 */ /* 0x000fe200078e02ff */
[----:B------:R-:W-:Y:S02]  /*b720*/  IADD3 R31, P1, P2, R10, c[0x0][0x178], R3 ;  /* 0x00005e000a1f7a10 */ /* 0x000fe40007a3e003 */
[----:B------:R-:W-:Y:S01]  /*b730*/  MOV R135, R58 ;  /* 0x0000003a00877202 */ /* 0x000fe20000000f00 */
[----:B------:R-:W-:Y:S01]  /*b740*/  IMAD R23, R110, 0x8, R22 ;  /* 0x000000086e177824 */ /* 0x000fe200078e0216 */
[----:B------:R-:W-:Y:S02]  /*b750*/  IADD3.X R111, R9, c[0x0][0x17c], R2, P1, P2 ;  /* 0x00005f00096f7a10 */ /* 0x000fe40000fe4402 */
[----:B------:R-:W-:-:S02]  /*b760*/  LEA R10, P1, R29, R31, 0x1 ;  /* 0x0000001f1d0a7211 */ /* 0x000fc400078208ff */
[----:B------:R-:W-:Y:S02]  /*b770*/  LEA R24, R110, R23, 0x3 ;  /* 0x000000176e187211 */ /* 0x000fe400078e18ff */
[----:B------:R-:W-:Y:S02]  /*b780*/  LEA.HI.X.SX32 R11, R29, R111, 0x1, P1 ;  /* 0x0000006f1d0b7211 */ /* 0x000fe400008f0eff */
[-C--:B------:R-:W-:Y:S01]  /*b790*/  LEA R8, P2, R12, R31.reuse, 0x1 ;  /* 0x0000001f0c087211 */ /* 0x080fe200078408ff */
[----:B------:R-:W-:Y:S01]  /*b7a0*/  IMAD R25, R110, 0x8, R24 ;  /* 0x000000086e197824 */ /* 0x000fe200078e0218 */
[C---:B------:R-:W-:Y:S02]  /*b7b0*/  LEA R2, P3, R13.reuse, R31, 0x1 ;  /* 0x0000001f0d027211 */ /* 0x040fe400078608ff */
[-C--:B------:R-:W-:Y:S01]  /*b7c0*/  LEA.HI.X.SX32 R9, R12, R111.reuse, 0x1, P2 ;  /* 0x0000006f0c097211 */ /* 0x080fe200010f0eff */
[----:B------:R-:W-:Y:S01]  /*b7d0*/  IMAD R28, R110, 0x8, R25 ;  /* 0x000000086e1c7824 */ /* 0x000fe200078e0219 */
[----:B------:R-:W-:-:S02]  /*b7e0*/  LEA.HI.X.SX32 R3, R13, R111, 0x1, P3 ;  /* 0x0000006f0d037211 */ /* 0x000fc400018f0eff */
[----:B------:R-:W-:Y:S02]  /*b7f0*/  LEA R104, P1, R16, R31, 0x1 ;  /* 0x0000001f10687211 */ /* 0x000fe400078208ff */
[----:B------:R-:W-:Y:S02]  /*b800*/  LEA R29, R110, R28, 0x3 ;  /* 0x0000001c6e1d7211 */ /* 0x000fe400078e18ff */
[----:B------:R-:W-:Y:S02]  /*b810*/  LEA.HI.X.SX32 R105, R16, R111, 0x1, P1 ;  /* 0x0000006f10697211 */ /* 0x000fe400008f0eff */
[CC--:B------:R-:W-:Y:S01]  /*b820*/  LEA R102, P1, R17.reuse, R31.reuse, 0x1 ;  /* 0x0000001f11667211 */ /* 0x0c0fe200078208ff */
[----:B------:R-:W-:Y:S01]  /*b830*/  IMAD R12, R110, 0x8, R29 ;  /* 0x000000086e0c7824 */ /* 0x000fe200078e021d */
[----:B------:R-:W-:Y:S02]  /*b840*/  LEA R100, P2, R18, R31, 0x1 ;  /* 0x0000001f12647211 */ /* 0x000fe400078408ff */
[-C--:B------:R-:W-:Y:S01]  /*b850*/  LEA.HI.X.SX32 R103, R17, R111.reuse, 0x1, P1 ;  /* 0x0000006f11677211 */ /* 0x080fe200008f0eff */
[----:B------:R-:W-:Y:S01]  /*b860*/  IMAD R13, R110, 0x8, R12 ;  /* 0x000000086e0d7824 */ /* 0x000fe200078e020c */
[----:B------:R-:W-:-:S02]  /*b870*/  LEA.HI.X.SX32 R101, R18, R111, 0x1, P2 ;  /* 0x0000006f12657211 */ /* 0x000fc400010f0eff */
[C---:B------:R-:W-:Y:S02]  /*b880*/  LEA R98, P3, R19.reuse, R31, 0x1 ;  /* 0x0000001f13627211 */ /* 0x040fe400078608ff */
[----:B------:R-:W-:Y:S02]  /*b890*/  LEA R16, R110, R13, 0x3 ;  /* 0x0000000d6e107211 */ /* 0x000fe400078e18ff */
[----:B------:R-:W-:Y:S02]  /*b8a0*/  LEA.HI.X.SX32 R99, R19, R111, 0x1, P3 ;  /* 0x0000006f13637211 */ /* 0x000fe400018f0eff */
[-C--:B------:R-:W-:Y:S01]  /*b8b0*/  LEA R96, P1, R20, R31.reuse, 0x1 ;  /* 0x0000001f14607211 */ /* 0x080fe200078208ff */
[----:B------:R-:W-:Y:S01]  /*b8c0*/  IMAD R17, R110, 0x8, R16 ;  /* 0x000000086e117824 */ /* 0x000fe200078e0210 */
[----:B------:R-:W-:Y:S02]  /*b8d0*/  LEA R92, P3, R22, R31, 0x1 ;  /* 0x0000001f165c7211 */ /* 0x000fe400078608ff */
[-C--:B------:R-:W-:Y:S01]  /*b8e0*/  LEA.HI.X.SX32 R97, R20, R111.reuse, 0x1, P1 ;  /* 0x0000006f14617211 */ /* 0x080fe200008f0eff */
[----:B------:R-:W-:Y:S01]  /*b8f0*/  IMAD R18, R110, 0x8, R17 ;  /* 0x000000086e127824 */ /* 0x000fe200078e0211 */
[----:B------:R-:W-:-:S02]  /*b900*/  LEA.HI.X.SX32 R93, R22, R111, 0x1, P3 ;  /* 0x0000006f165d7211 */ /* 0x000fc400018f0eff */
[-C--:B------:R-:W-:Y:S02]  /*b910*/  LEA R94, P2, R21, R31.reuse, 0x1 ;  /* 0x0000001f155e7211 */ /* 0x080fe400078408ff */
[C---:B------:R-:W-:Y:S02]  /*b920*/  LEA R19, R110.reuse, R18, 0x3 ;  /* 0x000000126e137211 */ /* 0x040fe400078e18ff */
[----:B------:R-:W-:Y:S02]  /*b930*/  LEA R54, P3, R25, R31, 0x1 ;  /* 0x0000001f19367211 */ /* 0x000fe400078608ff */
[-C--:B------:R-:W-:Y:S01]  /*b940*/  LEA.HI.X.SX32 R95, R21, R111.reuse, 0x1, P2 ;  /* 0x0000006f155f7211 */ /* 0x080fe200010f0eff */
[----:B------:R-:W-:Y:S01]  /*b950*/  IMAD R20, R110, 0x8, R19 ;  /* 0x000000086e147824 */ /* 0x000fe200078e0213 */
[----:B------:R-:W-:Y:S02]  /*b960*/  LEA.HI.X.SX32 R55, R25, R111, 0x1, P3 ;  /* 0x0000006f19377211 */ /* 0x000fe400018f0eff */
[----:B------:R-:W-:-:S02]  /*b970*/  LEA R90, P1, R23, R31, 0x1 ;  /* 0x0000001f175a7211 */ /* 0x000fc400078208ff */
[----:B------:R-:W-:Y:S02]  /*b980*/  LEA R50, P3, R12, R31, 0x1 ;  /* 0x0000001f0c327211 */ /* 0x000fe400078608ff */
[----:B------:R-:W-:Y:S02]  /*b990*/  LEA R21, R110, R20, 0x3 ;  /* 0x000000146e157211 */ /* 0x000fe400078e18ff */
[-C--:B------:R-:W-:Y:S02]  /*b9a0*/  LEA.HI.X.SX32 R91, R23, R111.reuse, 0x1, P1 ;  /* 0x0000006f175b7211 */ /* 0x080fe400008f0eff */
[----:B------:R-:W-:Y:S01]  /*b9b0*/  LEA.HI.X.SX32 R51, R12, R111, 0x1, P3 ;  /* 0x0000006f0c337211 */ /* 0x000fe200018f0eff */
[----:B------:R-:W-:Y:S01]  /*b9c0*/  IMAD R12, R110, 0x8, R21 ;  /* 0x000000086e0c7824 */ /* 0x000fe200078e0215 */
[-C--:B------:R-:W-:Y:S02]  /*b9d0*/  LEA R48, P1, R28, R31.reuse, 0x1 ;  /* 0x0000001f1c307211 */ /* 0x080fe400078208ff */
[----:B------:R-:W-:-:S02]  /*b9e0*/  LEA R88, P2, R24, R31, 0x1 ;  /* 0x0000001f18587211 */ /* 0x000fc400078408ff */
[----:B------:R-:W-:Y:S02]  /*b9f0*/  LEA.HI.X.SX32 R49, R28, R111, 0x1, P1 ;  /* 0x0000006f1c317211 */ /* 0x000fe400008f0eff */
[C---:B------:R-:W-:Y:S02]  /*ba00*/  LEA R44, P1, R13.reuse, R31, 0x1 ;  /* 0x0000001f0d2c7211 */ /* 0x040fe400078208ff */
[----:B------:R-:W-:Y:S02]  /*ba10*/  LEA R22, R110, R12, 0x3 ;  /* 0x0000000c6e167211 */ /* 0x000fe400078e18ff */
[-C--:B------:R-:W-:Y:S02]  /*ba20*/  LEA.HI.X.SX32 R89, R24, R111.reuse, 0x1, P2 ;  /* 0x0000006f18597211 */ /* 0x080fe400010f0eff */
[----:B------:R-:W-:Y:S01]  /*ba30*/  LEA.HI.X.SX32 R45, R13, R111, 0x1, P1 ;  /* 0x0000006f0d2d7211 */ /* 0x000fe200008f0eff */
[----:B------:R-:W-:Y:S01]  /*ba40*/  IMAD R13, R110, 0x8, R22 ;  /* 0x000000086e0d7824 */ /* 0x000fe200078e0216 */
[----:B------:R-:W-:-:S02]  /*ba50*/  LEA R52, P2, R29, R31, 0x1 ;  /* 0x0000001f1d347211 */ /* 0x000fc400078408ff */
[----:B------:R-:W-:Y:S02]  /*ba60*/  LEA R32, P1, R18, R31, 0x1 ;  /* 0x0000001f12207211 */ /* 0x000fe400078208ff */
[----:B------:R-:W-:Y:S02]  /*ba70*/  LEA.HI.X.SX32 R53, R29, R111, 0x1, P2 ;  /* 0x0000006f1d357211 */ /* 0x000fe400010f0eff */
[----:B------:R-:W-:Y:S02]  /*ba80*/  LEA R40, P2, R16, R31, 0x1 ;  /* 0x0000001f10287211 */ /* 0x000fe400078408ff */
[----:B------:R-:W-:Y:S02]  /*ba90*/  LEA R23, R110, R13, 0x3 ;  /* 0x0000000d6e177211 */ /* 0x000fe400078e18ff */
[-C--:B------:R-:W-:Y:S02]  /*baa0*/  LEA.HI.X.SX32 R41, R16, R111.reuse, 0x1, P2 ;  /* 0x0000006f10297211 */ /* 0x080fe400010f0eff */
[----:B------:R-:W-:Y:S01]  /*bab0*/  LEA.HI.X.SX32 R33, R18, R111, 0x1, P1 ;  /* 0x0000006f12217211 */ /* 0x000fe200008f0eff */
[----:B------:R-:W-:Y:S01]  /*bac0*/  IMAD R18, R110, 0x8, R23 ;  /* 0x000000086e127824 */ /* 0x000fe200078e0217 */
[----:B------:R-:W-:-:S02]  /*bad0*/  LEA R36, P3, R17, R31, 0x1 ;  /* 0x0000001f11247211 */ /* 0x000fc400078608ff */
[----:B------:R-:W-:Y:S02]  /*bae0*/  LEA R28, P2, R19, R31, 0x1 ;  /* 0x0000001f131c7211 */ /* 0x000fe400078408ff */
[-C--:B------:R-:W-:Y:S02]  /*baf0*/  LEA.HI.X.SX32 R37, R17, R111.reuse, 0x1, P3 ;  /* 0x0000006f11257211 */ /* 0x080fe400018f0eff */
[----:B------:R-:W-:Y:S02]  /*bb00*/  LEA.HI.X.SX32 R29, R19, R111, 0x1, P2 ;  /* 0x0000006f131d7211 */ /* 0x000fe400010f0eff */
[-C--:B------:R-:W-:Y:S02]  /*bb10*/  LEA R24, P3, R20, R31.reuse, 0x1 ;  /* 0x0000001f14187211 */ /* 0x080fe400078608ff */
[----:B------:R-:W-:Y:S02]  /*bb20*/  LEA R16, P2, R12, R31, 0x1 ;  /* 0x0000001f0c107211 */ /* 0x000fe400078408ff */
[----:B------:R-:W-:-:S02]  /*bb30*/  LEA R19, R110, R18, 0x3 ;  /* 0x000000126e137211 */ /* 0x000fc400078e18ff */
[-C--:B------:R-:W-:Y:S02]  /*bb40*/  LEA.HI.X.SX32 R25, R20, R111.reuse, 0x1, P3 ;  /* 0x0000006f14197211 */ /* 0x080fe400018f0eff */
[----:B------:R-:W-:Y:S01]  /*bb50*/  LEA.HI.X.SX32 R17, R12, R111, 0x1, P2 ;  /* 0x0000006f0c117211 */ /* 0x000fe200010f0eff */
[----:B------:R-:W-:Y:S01]  /*bb60*/  IMAD R108, R110, 0x8, R19 ;  /* 0x000000086e6c7824 */ /* 0x000fe200078e0213 */
[CC--:B------:R-:W-:Y:S02]  /*bb70*/  LEA R46, P3, R22.reuse, R31.reuse, 0x1 ;  /* 0x0000001f162e7211 */ /* 0x0c0fe400078608ff */
[-C--:B------:R-:W-:Y:S02]  /*bb80*/  LEA R38, P2, R23, R31.reuse, 0x1 ;  /* 0x0000001f17267211 */ /* 0x080fe400078408ff */
[----:B------:R-:W-:Y:S02]  /*bb90*/  LEA R20, P1, R21, R31, 0x1 ;  /* 0x0000001f15147211 */ /* 0x000fe400078208ff */
[----:B------:R-:W-:-:S02]  /*bba0*/  LEA.HI.X.SX32 R47, R22, R111, 0x1, P3 ;  /* 0x0000006f162f7211 */ /* 0x000fc400018f0eff */
[----:B------:R-:W-:Y:S02]  /*bbb0*/  LEA.HI.X.SX32 R39, R23, R111, 0x1, P2 ;  /* 0x0000006f17277211 */ /* 0x000fe400010f0eff */
[-C--:B------:R-:W-:Y:S02]  /*bbc0*/  LEA R34, P3, R18, R31.reuse, 0x1 ;  /* 0x0000001f12227211 */ /* 0x080fe400078608ff */
[----:B------:R-:W-:Y:S02]  /*bbd0*/  LEA R109, R110, R108, 0x3 ;  /* 0x0000006c6e6d7211 */ /* 0x000fe400078e18ff */
[----:B------:R-:W-:Y:S02]  /*bbe0*/  LEA R22, P2, R108, R31, 0x1 ;  /* 0x0000001f6c167211 */ /* 0x000fe400078408ff */
[----:B------:R-:W-:Y:S01]  /*bbf0*/  LEA.HI.X.SX32 R21, R21, R111, 0x1, P1 ;  /* 0x0000006f15157211 */ /* 0x000fe200008f0eff */
[----:B------:R-:W-:Y:S01]  /*bc00*/  IMAD R110, R110, 0x8, R109 ;  /* 0x000000086e6e7824 */ /* 0x000fe200078e026d */
[----:B------:R-:W-:-:S02]  /*bc10*/  LEA R42, P1, R13, R31, 0x1 ;  /* 0x0000001f0d2a7211 */ /* 0x000fc400078208ff */
[-C--:B------:R-:W-:Y:S02]  /*bc20*/  LEA.HI.X.SX32 R35, R18, R111.reuse, 0x1, P3 ;  /* 0x0000006f12237211 */ /* 0x080fe400018f0eff */
[----:B------:R-:W-:Y:S02]  /*bc30*/  LEA.HI.X.SX32 R23, R108, R111, 0x1, P2 ;  /* 0x0000006f6c177211 */ /* 0x000fe400010f0eff */
[----:B------:R-:W-:Y:S02]  /*bc40*/  LEA R12, P3, R109, R31, 0x1 ;  /* 0x0000001f6d0c7211 */ /* 0x000fe400078608ff */
[----:B------:R-:W-:Y:S02]  /*bc50*/  FSETP.GEU.AND P2, PT, R149, 1.175494350822287508e-38, PT ;  /* 0x008000009500780b */ /* 0x000fe40003f4e000 */
[----:B------:R-:W-:Y:S02]  /*bc60*/  LEA.HI.X.SX32 R43, R13, R111, 0x1, P1 ;  /* 0x0000006f0d2b7211 */ /* 0x000fe400008f0eff */
[----:B------:R-:W-:-:S02]  /*bc70*/  LEA R30, P1, R19, R31, 0x1 ;  /* 0x0000001f131e7211 */ /* 0x000fc400078208ff */
[----:B------:R-:W-:Y:S01]  /*bc80*/  LEA.HI.X.SX32 R13, R109, R111, 0x1, P3 ;  /* 0x0000006f6d0d7211 */ /* 0x000fe200018f0eff */
[----:B------:R-:W-:Y:S01]  /*bc90*/  IMAD.MOV.U32 R109, RZ, RZ, R61 ;  /* 0x000000ffff6d7224 */ /* 0x000fe200078e003d */
[----:B------:R-:W-:Y:S02]  /*bca0*/  FSEL R0, R0, R149, !P2 ;  /* 0x0000009500007208 */ /* 0x000fe40005000000 */
[----:B------:R-:W-:Y:S02]  /*bcb0*/  LEA R18, P4, R110, R31, 0x1 ;  /* 0x0000001f6e127211 */ /* 0x000fe400078808ff */
[----:B------:R-:W-:Y:S02]  /*bcc0*/  FSETP.GEU.AND P3, PT, R81, 1.175494350822287508e-38, PT ;  /* 0x008000005100780b */ /* 0x000fe40003f6e000 */
[----:B------:R-:W-:Y:S02]  /*bcd0*/  LEA.HI.X.SX32 R31, R19, R111, 0x1, P1 ;  /* 0x0000006f131f7211 */ /* 0x000fe400008f0eff */
[----:B------:R-:W-:-:S02]  /*bce0*/  IADD3 R56, R0, -0x3f3504f3, RZ ;  /* 0xc0cafb0d00387810 */ /* 0x000fc40007ffe0ff */
[----:B------:R-:W-:Y:S02]  /*bcf0*/  LEA.HI.X.SX32 R19, R110, R111, 0x1, P4 ;  /* 0x0000006f6e137211 */ /* 0x000fe400020f0eff */
[----:B------:R-:W-:Y:S02]  /*bd00*/  FSEL R14, R14, R81, !P3 ;  /* 0x000000510e0e7208 */ /* 0x000fe40005800000 */
[----:B------:R-:W-:Y:S02]  /*bd10*/  FSETP.GEU.AND P4, PT, R72, 1.175494350822287508e-38, PT ;  /* 0x008000004800780b */ /* 0x000fe40003f8e000 */
[----:B------:R-:W-:Y:S02]  /*bd20*/  LOP3.LUT R59, R56, 0xff800000, RZ, 0xc0, !PT ;  /* 0xff800000383b7812 */ /* 0x000fe400078ec0ff */
[----:B------:R-:W-:Y:S02]  /*bd30*/  IADD3 R56, R14, -0x3f3504f3, RZ ;  /* 0xc0cafb0d0e387810 */ /* 0x000fe40007ffe0ff */
[----:B------:R-:W-:Y:S01]  /*bd40*/  FSEL R15, R15, R72, !P4 ;  /* 0x000000480f0f7208 */ /* 0x000fe20006000000 */
[----:B------:R-:W0:Y:S01]  /*bd50*/  I2F R57, R59 ;  /* 0x0000003b00397306 */ /* 0x000e220000201400 */
[----:B------:R-:W-:-:S02]  /*bd60*/  LOP3.LUT R69, R56, 0xff800000, RZ, 0xc0, !PT ;  /* 0xff80000038457812 */ /* 0x000fc400078ec0ff */
[----:B------:R-:W-:Y:S02]  /*bd70*/  IADD3 R56, R15, -0x3f3504f3, RZ ;  /* 0xc0cafb0d0f387810 */ /* 0x000fe40007ffe0ff */
[----:B------:R-:W-:Y:S02]  /*bd80*/  FSETP.GT.AND P1, PT, |R75|, 8.50705917302346158658e+37, PT ;  /* 0x7e8000004b00780b */ /* 0x000fe40003f24200 */
[----:B------:R-:W-:Y:S01]  /*bd90*/  LOP3.LUT R68, R56, 0xff800000, RZ, 0xc0, !PT ;  /* 0xff80000038447812 */ /* 0x000fe200078ec0ff */
[----:B------:R-:W1:Y:S01]  /*bda0*/  I2F R71, R69 ;  /* 0x0000004500477306 */ /* 0x000e620000201400 */
[----:B------:R-:W-:Y:S02]  /*bdb0*/  IADD3 R56, R26, -0x3f3504f3, RZ ;  /* 0xc0cafb0d1a387810 */ /* 0x000fe40007ffe0ff */
[----:B------:R-:W-:Y:S02]  /*bdc0*/  MOV R111, R60 ;  /* 0x0000003c006f7202 */ /* 0x000fe40000000f00 */
[----:B------:R-:W-:-:S02]  /*bdd0*/  LOP3.LUT R63, R56, 0xff800000, RZ, 0xc0, !PT ;  /* 0xff800000383f7812 */ /* 0x000fc400078ec0ff */
[----:B------:R-:W-:Y:S01]  /*bde0*/  FSEL R56, RZ, -23, P2 ;  /* 0xc1b80000ff387808 */ /* 0x000fe20001000000 */
[----:B------:R-:W2:Y:S01]  /*bdf0*/  I2F R73, R68 ;  /* 0x0000004400497306 */ /* 0x000ea20000201400 */
[C---:B------:R-:W-:Y:S01]  /*be00*/  FSETP.GEU.AND P2, PT, |R75|.reuse, 1.175494350822287508e-38, PT ;  /* 0x008000004b00780b */ /* 0x040fe20003f4e200 */
[----:B------:R-:W-:Y:S01]  /*be10*/  @P1 FMUL R75, R75, 0.25 ;  /* 0x3e8000004b4b1820 */ /* 0x000fe20000400000 */
[----:B------:R-:W-:Y:S01]  /*be20*/  FSEL R58, RZ, -23, P3 ;  /* 0xc1b80000ff3a7808 */ /* 0x000fe20001800000 */
[----:B0-----:R-:W-:Y:S01]  /*be30*/  FFMA.FTZ R56, R57, 1.1920928955078125e-07, R56 ;  /* 0x3400000039387823 */ /* 0x001fe20000010038 */
[----:B------:R-:W-:Y:S01]  /*be40*/  FSEL R60, RZ, -23, P4 ;  /* 0xc1b80000ff3c7808 */ /* 0x000fe20002000000 */
[----:B------:R-:W-:Y:S01]  /*be50*/  @P1 FMUL R67, R67, 0.25 ;  /* 0x3e80000043431820 */ /* 0x000fe20000400000 */
[----:B------:R-:W-:Y:S01]  /*be60*/  MOV R87, R62 ;  /* 0x0000003e00577202 */ /* 0x000fe20000000f00 */
[----:B-1----:R-:W-:Y:S01]  /*be70*/  FFMA.FTZ R57, R71, 1.1920928955078125e-07, R58 ;  /* 0x3400000047397823 */ /* 0x002fe2000001003a */
[C---:B------:R-:W-:Y:S01]  /*be80*/  FSETP.GT.AND P3, PT, |R72|.reuse, 8.50705917302346158658e+37, PT ;  /* 0x7e8000004800780b */ /* 0x040fe20003f64200 */
[----:B------:R-:W0:Y:S01]  /*be90*/  I2F R62, R63 ;  /* 0x0000003f003e7306 */ /* 0x000e220000201400 */
[----:B------:R-:W-:Y:S01]  /*bea0*/  FSETP.GEU.AND P4, PT, |R72|, 1.175494350822287508e-38, PT ;  /* 0x008000004800780b */ /* 0x000fe20003f8e200 */
[----:B------:R-:W-:Y:S01]  /*beb0*/  @P1 FMUL R78, R78, 0.25 ;  /* 0x3e8000004e4e1820 */ /* 0x000fe20000400000 */
[----:B------:R-:W-:Y:S01]  /*bec0*/  MOV R83, R77 ;  /* 0x0000004d00537202 */ /* 0x000fe20000000f00 */
[----:B------:R-:W-:Y:S01]  /*bed0*/  @!P2 FMUL R75, R75, 16777216 ;  /* 0x4b8000004b4ba820 */ /* 0x000fe20000400000 */
[----:B------:R-:W-:Y:S01]  /*bee0*/  FSEL R61, RZ, -23, P5 ;  /* 0xc1b80000ff3d7808 */ /* 0x000fe20002800000 */
[----:B--2---:R-:W-:Y:S01]  /*bef0*/  FFMA.FTZ R58, R73, 1.1920928955078125e-07, R60 ;  /* 0x34000000493a7823 */ /* 0x004fe2000001003c */
[----:B------:R-:W-:Y:S01]  /*bf00*/  MOV R119, R70 ;  /* 0x0000004600777202 */ /* 0x000fe20000000f00 */
[----:B------:R-:W1:Y:S01]  /*bf10*/  MUFU.RCP R60, R75 ;  /* 0x0000004b003c7308 */ /* 0x000e620000001000 */
[----:B------:R-:W-:Y:S01]  /*bf20*/  IMAD.MOV.U32 R77, RZ, RZ, R79 ;  /* 0x000000ffff4d7224 */ /* 0x000fe200078e004f */
[----:B------:R-:W-:Y:S01]  /*bf30*/  MOV R79, R64 ;  /* 0x00000040004f7202 */ /* 0x000fe20000000f00 */
[----:B------:R-:W-:Y:S01]  /*bf40*/  @P1 FMUL R66, R66, 0.25 ;  /* 0x3e80000042421820 */ /* 0x000fe20000400000 */
[----:B------:R-:W-:Y:S01]  /*bf50*/  MOV R147, R80 ;  /* 0x0000005000937202 */ /* 0x000fe20000000f00 */
[----:B------:R-:W-:Y:S01]  /*bf60*/  @P1 FMUL R77, R77, 0.25 ;  /* 0x3e8000004d4d1820 */ /* 0x000fe20000400000 */
[----:B------:R-:W-:Y:S01]  /*bf70*/  MOV R143, R82 ;  /* 0x00000052008f7202 */ /* 0x000fe20000000f00 */
[----:B------:R-:W-:Y:S01]  /*bf80*/  @P1 FMUL R85, R85, 0.25 ;  /* 0x3e80000055551820 */ /* 0x000fe20000400000 */
[----:B------:R-:W-:Y:S01]  /*bf90*/  IADD3 R59, R0, -R59, RZ ;  /* 0x8000003b003b7210 */ /* 0x000fe20007ffe0ff */
[----:B------:R-:W-:Y:S01]  /*bfa0*/  @P1 FMUL R87, R87, 0.25 ;  /* 0x3e80000057571820 */ /* 0x000fe20000400000 */
[----:B------:R-:W-:Y:S01]  /*bfb0*/  IADD3 R68, R15, -R68, RZ ;  /* 0x800000440f447210 */ /* 0x000fe20007ffe0ff */
[----:B------:R-:W-:Y:S01]  /*bfc0*/  @P1 FMUL R113, R113, 0.25 ;  /* 0x3e80000071711820 */ /* 0x000fe20000400000 */
[----:B------:R-:W-:Y:S01]  /*bfd0*/  ISETP.GE.U32.AND P5, PT, R14, 0x7f800000, PT ;  /* 0x7f8000000e00780c */ /* 0x000fe20003fa6070 */
[----:B------:R-:W-:Y:S01]  /*bfe0*/  @P1 FMUL R86, R86, 0.25 ;  /* 0x3e80000056561820 */ /* 0x000fe20000400000 */
[----:B------:R-:W-:Y:S01]  /*bff0*/  FSETP.GT.AND P1, PT, |R81|, 8.50705917302346158658e+37, PT ;  /* 0x7e8000005100780b */ /* 0x000fe20003f24200 */
[----:B------:R-:W-:-:S02]  /*c000*/  @P3 FMUL R72, R72, 0.25 ;  /* 0x3e80000048483820 */ /* 0x000fc40000400000 */
[----:B------:R-:W-:Y:S02]  /*c010*/  @!P2 FMUL R67, R67, 16777216 ;  /* 0x4b8000004343a820 */ /* 0x000fe40000400000 */
[----:B------:R-:W-:Y:S02]  /*c020*/  @!P2 FMUL R77, R77, 16777216 ;  /* 0x4b8000004d4da820 */ /* 0x000fe40000400000 */
[----:B------:R-:W-:Y:S02]  /*c030*/  @!P2 FMUL R78, R78, 16777216 ;  /* 0x4b8000004e4ea820 */ /* 0x000fe40000400000 */
[----:B------:R-:W-:Y:S02]  /*c040*/  @!P2 FMUL R66, R66, 16777216 ;  /* 0x4b8000004242a820 */ /* 0x000fe40000400000 */
[----:B------:R-:W-:Y:S02]  /*c050*/  @!P2 FMUL R85, R85, 16777216 ;  /* 0x4b8000005555a820 */ /* 0x000fe40000400000 */
[----:B------:R-:W-:-:S02]  /*c060*/  @!P2 FMUL R87, R87, 16777216 ;  /* 0x4b8000005757a820 */ /* 0x000fc40000400000 */
[----:B------:R-:W-:Y:S02]  /*c070*/  @!P2 FMUL R113, R113, 16777216 ;  /* 0x4b8000007171a820 */ /* 0x000fe40000400000 */
[----:B------:R-:W-:Y:S01]  /*c080*/  @!P2 FMUL R86, R86, 16777216 ;  /* 0x4b8000005656a820 */ /* 0x000fe20000400000 */
[----:B------:R-:W-:Y:S01]  /*c090*/  FSETP.GEU.AND P2, PT, |R81|, 1.175494350822287508e-38, PT ;  /* 0x008000005100780b */ /* 0x000fe20003f4e200 */
[----:B0-----:R-:W-:Y:S02]  /*c0a0*/  FFMA.FTZ R64, R62, 1.1920928955078125e-07, R61 ;  /* 0x340000003e407823 */ /* 0x001fe4000001003d */
[----:B------:R-:W-:Y:S02]  /*c0b0*/  @!P4 FMUL R72, R72, 16777216 ;  /* 0x4b8000004848c820 */ /* 0x000fe40000400000 */
[C---:B-1----:R-:W-:Y:S02]  /*c0c0*/  FMUL R61, R60.reuse, R67 ;  /* 0x000000433c3d7220 */ /* 0x042fe40000400000 */
[----:B------:R-:W-:-:S02]  /*c0d0*/  FMUL R70, R60, R77 ;  /* 0x0000004d3c467220 */ /* 0x000fc40000400000 */
[C---:B------:R-:W-:Y:S02]  /*c0e0*/  FMUL R67, R60.reuse, R78 ;  /* 0x0000004e3c437220 */ /* 0x040fe40000400000 */
[C---:B------:R-:W-:Y:S02]  /*c0f0*/  FMUL R62, R60.reuse, R66 ;  /* 0x000000423c3e7220 */ /* 0x040fe40000400000 */
[C---:B------:R-:W-:Y:S02]  /*c100*/  FMUL R73, R60.reuse, R85 ;  /* 0x000000553c497220 */ /* 0x040fe40000400000 */
[----:B------:R-:W-:Y:S01]  /*c110*/  FMUL R74, R60, R87 ;  /* 0x000000573c4a7220 */ /* 0x000fe20000400000 */
[----:B------:R-:W-:Y:S01]  /*c120*/  F2FP.BF16.PACK_AB R67, R62, R67 ;  /* 0x000000433e43723e */ /* 0x000fe200000010ff */
[C---:B------:R-:W-:Y:S02]  /*c130*/  FMUL R78, R60.reuse, R113 ;  /* 0x000000713c4e7220 */ /* 0x040fe40000400000 */
[----:B------:R-:W-:-:S02]  /*c140*/  FMUL R77, R60, R86 ;  /* 0x000000563c4d7220 */ /* 0x000fc40000400000 */
[----:B------:R-:W0:Y:S01]  /*c150*/  MUFU.RCP R60, R72 ;  /* 0x00000048003c7308 */ /* 0x000e220000001000 */
[----:B------:R-:W-:Y:S01]  /*c160*/  @P3 FMUL R79, R79, 0.25 ;  /* 0x3e8000004f4f3820 */ /* 0x000fe20000400000 */
[----:B------:R-:W-:Y:S01]  /*c170*/  F2FP.BF16.PACK_AB R78, R73, R78 ;  /* 0x0000004e494e723e */ /* 0x000fe200000010ff */
[----:B------:R-:W-:Y:S02]  /*c180*/  @P3 FMUL R76, R76, 0.25 ;  /* 0x3e8000004c4c3820 */ /* 0x000fe40000400000 */
[----:B------:R-:W-:Y:S02]  /*c190*/  @P3 FMUL R65, R65, 0.25 ;  /* 0x3e80000041413820 */ /* 0x000fe40000400000 */
[----:B------:R-:W-:Y:S02]  /*c1a0*/  @P3 FMUL R83, R83, 0.25 ;  /* 0x3e80000053533820 */ /* 0x000fe40000400000 */
[----:B------:R-:W-:Y:S02]  /*c1b0*/  @P3 FMUL R109, R109, 0.25 ;  /* 0x3e8000006d6d3820 */ /* 0x000fe40000400000 */
[----:B------:R-:W-:-:S02]  /*c1c0*/  @P3 FMUL R111, R111, 0.25 ;  /* 0x3e8000006f6f3820 */ /* 0x000fc40000400000 */
[----:B------:R-:W-:Y:S02]  /*c1d0*/  @P3 FMUL R115, R115, 0.25 ;  /* 0x3e80000073733820 */ /* 0x000fe40000400000 */
[----:B------:R-:W-:Y:S01]  /*c1e0*/  @P3 FMUL R84, R84, 0.25 ;  /* 0x3e80000054543820 */ /* 0x000fe20000400000 */
[----:B------:R-:W-:Y:S01]  /*c1f0*/  FSETP.GT.AND P3, PT, |R149|, 8.50705917302346158658e+37, PT ;  /* 0x7e8000009500780b */ /* 0x000fe20003f64200 */
[----:B------:R-:W-:Y:S02]  /*c200*/  @P1 FMUL R81, R81, 0.25 ;  /* 0x3e80000051511820 */ /* 0x000fe40000400000 */
[----:B------:R-:W-:Y:S02]  /*c210*/  @!P4 FMUL R79, R79, 16777216 ;  /* 0x4b8000004f4fc820 */ /* 0x000fe40000400000 */
[----:B------:R-:W-:Y:S02]  /*c220*/  @!P4 FMUL R76, R76, 16777216 ;  /* 0x4b8000004c4cc820 */ /* 0x000fe40000400000 */
[----:B------:R-:W-:-:S02]  /*c230*/  @!P4 FMUL R65, R65, 16777216 ;  /* 0x4b8000004141c820 */ /* 0x000fc40000400000 */
[----:B------:R-:W-:Y:S02]  /*c240*/  @!P4 FMUL R83, R83, 16777216 ;  /* 0x4b8000005353c820 */ /* 0x000fe40000400000 */
[----:B------:R-:W-:Y:S02]  /*c250*/  @!P4 FMUL R109, R109, 16777216 ;  /* 0x4b8000006d6dc820 */ /* 0x000fe40000400000 */
[----:B------:R-:W-:Y:S02]  /*c260*/  @!P4 FMUL R111, R111, 16777216 ;  /* 0x4b8000006f6fc820 */ /* 0x000fe40000400000 */
[----:B------:R-:W-:Y:S02]  /*c270*/  @!P4 FMUL R115, R115, 16777216 ;  /* 0x4b8000007373c820 */ /* 0x000fe40000400000 */
[----:B------:R-:W-:Y:S01]  /*c280*/  @!P4 FMUL R84, R84, 16777216 ;  /* 0x4b8000005454c820 */ /* 0x000fe20000400000 */
[----:B------:R-:W-:Y:S01]  /*c290*/  FSETP.GEU.AND P4, PT, |R149|, 1.175494350822287508e-38, PT ;  /* 0x008000009500780b */ /* 0x000fe20003f8e200 */
[----:B------:R-:W-:-:S02]  /*c2a0*/  @!P2 FMUL R81, R81, 16777216 ;  /* 0x4b8000005151a820 */ /* 0x000fc40000400000 */
[C---:B0-----:R-:W-:Y:S02]  /*c2b0*/  FMUL R66, R60.reuse, R79 ;  /* 0x0000004f3c427220 */ /* 0x041fe40000400000 */
[C---:B------:R-:W-:Y:S02]  /*c2c0*/  FMUL R71, R60.reuse, R76 ;  /* 0x0000004c3c477220 */ /* 0x040fe40000400000 */
[C---:B------:R-:W-:Y:S02]  /*c2d0*/  FMUL R65, R60.reuse, R65 ;  /* 0x000000413c417220 */ /* 0x040fe40000400000 */
[C---:B------:R-:W-:Y:S02]  /*c2e0*/  FMUL R72, R60.reuse, R83 ;  /* 0x000000533c487220 */ /* 0x040fe40000400000 */
[C---:B------:R-:W-:Y:S02]  /*c2f0*/  FMUL R75, R60.reuse, R109 ;  /* 0x0000006d3c4b7220 */ /* 0x040fe40000400000 */
[----:B------:R-:W-:-:S02]  /*c300*/  FMUL R76, R60, R111 ;  /* 0x0000006f3c4c7220 */ /* 0x000fc40000400000 */
[C---:B------:R-:W-:Y:S02]  /*c310*/  FMUL R80, R60.reuse, R115 ;  /* 0x000000733c507220 */ /* 0x040fe40000400000 */
[----:B------:R-:W-:Y:S02]  /*c320*/  FMUL R79, R60, R84 ;  /* 0x000000543c4f7220 */ /* 0x000fe40000400000 */
[----:B------:R-:W0:Y:S01]  /*c330*/  MUFU.RCP R60, R81 ;  /* 0x00000051003c7308 */ /* 0x000e220000001000 */
[----:B------:R-:W-:Y:S01]  /*c340*/  @P1 FMUL R117, R117, 0.25 ;  /* 0x3e80000075751820 */ /* 0x000fe20000400000 */
[----:B------:R-:W-:Y:S01]  /*c350*/  F2FP.BF16.PACK_AB R80, R75, R80 ;  /* 0x000000504b50723e */ /* 0x000fe200000010ff */
[----:B------:R-:W-:Y:S01]  /*c360*/  @P1 FMUL R119, R119, 0.25 ;  /* 0x3e80000077771820 */ /* 0x000fe20000400000 */
[----:B------:R-:W-:Y:S01]  /*c370*/  F2FP.BF16.PACK_AB R120, R76, R79 ;  /* 0x0000004f4c78723e */ /* 0x000fe200000010ff */
[----:B------:R-:W-:Y:S01]  /*c380*/  @P1 FMUL R125, R125, 0.25 ;  /* 0x3e8000007d7d1820 */ /* 0x000fe20000400000 */
[----:B------:R-:W-:Y:S01]  /*c390*/  F2FP.BF16.PACK_AB R79, R61, R70 ;  /* 0x000000463d4f723e */ /* 0x000fe200000010ff */
[----:B------:R-:W-:-:S02]  /*c3a0*/  @P1 FMUL R127, R127, 0.25 ;  /* 0x3e8000007f7f1820 */ /* 0x000fc40000400000 */
[----:B------:R-:W-:Y:S02]  /*c3b0*/  @P1 FMUL R133, R133, 0.25 ;  /* 0x3e80000085851820 */ /* 0x000fe40000400000 */
[----:B------:R-:W-:Y:S02]  /*c3c0*/  @P1 FMUL R135, R135, 0.25 ;  /* 0x3e80000087871820 */ /* 0x000fe40000400000 */
[----:B------:R-:W-:Y:S02]  /*c3d0*/  @P1 FMUL R141, R141, 0.25 ;  /* 0x3e8000008d8d1820 */ /* 0x000fe40000400000 */
[----:B------:R-:W-:Y:S01]  /*c3e0*/  @P1 FMUL R143, R143, 0.25 ;  /* 0x3e8000008f8f1820 */ /* 0x000fe20000400000 */
[----:B------:R-:W-:Y:S01]  /*c3f0*/  ISETP.GE.U32.AND P1, PT, R26, 0x7f800000, PT ;  /* 0x7f8000001a00780c */ /* 0x000fe20003f26070 */
[----:B------:R-:W-:Y:S02]  /*c400*/  @P3 FMUL R149, R149, 0.25 ;  /* 0x3e80000095953820 */ /* 0x000fe40000400000 */
[----:B------:R-:W-:-:S02]  /*c410*/  @!P2 FMUL R117, R117, 16777216 ;  /* 0x4b8000007575a820 */ /* 0x000fc40000400000 */
[----:B------:R-:W-:Y:S02]  /*c420*/  @!P2 FMUL R119, R119, 16777216 ;  /* 0x4b8000007777a820 */ /* 0x000fe40000400000 */
[----:B------:R-:W-:Y:S02]  /*c430*/  @!P2 FMUL R125, R125, 16777216 ;  /* 0x4b8000007d7da820 */ /* 0x000fe40000400000 */
[----:B------:R-:W-:Y:S02]  /*c440*/  @!P2 FMUL R127, R127, 16777216 ;  /* 0x4b8000007f7fa820 */ /* 0x000fe40000400000 */
[----:B------:R-:W-:Y:S02]  /*c450*/  @!P2 FMUL R133, R133, 16777216 ;  /* 0x4b8000008585a820 */ /* 0x000fe40000400000 */
[----:B------:R-:W-:Y:S02]  /*c460*/  @!P2 FMUL R135, R135, 16777216 ;  /* 0x4b8000008787a820 */ /* 0x000fe40000400000 */
[----:B------:R-:W-:-:S02]  /*c470*/  @!P2 FMUL R141, R141, 16777216 ;  /* 0x4b8000008d8da820 */ /* 0x000fc40000400000 */
[----:B------:R-:W-:Y:S01]  /*c480*/  @!P2 FMUL R143, R143, 16777216 ;  /* 0x4b8000008f8fa820 */ /* 0x000fe20000400000 */
[----:B------:R-:W-:Y:S01]  /*c490*/  ISETP.GE.U32.AND P2, PT, R0, 0x7f800000, PT ;  /* 0x7f8000000000780c */ /* 0x000fe20003f46070 */
[----:B------:R-:W-:Y:S02]  /*c4a0*/  @!P4 FMUL R149, R149, 16777216 ;  /* 0x4b8000009595c820 */ /* 0x000fe40000400000 */
[C---:B0-----:R-:W-:Y:S02]  /*c4b0*/  FMUL R81, R60.reuse, R117 ;  /* 0x000000753c517220 */ /* 0x041fe40000400000 */
[C---:B------:R-:W-:Y:S02]  /*c4c0*/  FMUL R82, R60.reuse, R119 ;  /* 0x000000773c527220 */ /* 0x040fe40000400000 */
[C---:B------:R-:W-:Y:S02]  /*c4d0*/  FMUL R86, R60.reuse, R125 ;  /* 0x0000007d3c567220 */ /* 0x040fe40000400000 */
[----:B------:R-:W-:-:S02]  /*c4e0*/  FMUL R85, R60, R127 ;  /* 0x0000007f3c557220 */ /* 0x000fc40000400000 */
[C---:B------:R-:W-:Y:S02]  /*c4f0*/  FMUL R109, R60.reuse, R133 ;  /* 0x000000853c6d7220 */ /* 0x040fe40000400000 */
[----:B------:R-:W-:Y:S01]  /*c500*/  FMUL R110, R60, R135 ;  /* 0x000000873c6e7220 */ /* 0x000fe20000400000 */
[----:B------:R-:W-:Y:S01]  /*c510*/  F2FP.BF16.PACK_AB R85, R82, R85 ;  /* 0x000000555255723e */ /* 0x000fe200000010ff */
[C---:B------:R-:W-:Y:S02]  /*c520*/  FMUL R114, R60.reuse, R141 ;  /* 0x0000008d3c727220 */ /* 0x040fe40000400000 */
[----:B------:R-:W-:Y:S02]  /*c530*/  FMUL R113, R60, R143 ;  /* 0x0000008f3c717220 */ /* 0x000fe40000400000 */
[----:B------:R-:W0:Y:S01]  /*c540*/  MUFU.RCP R60, R149 ;  /* 0x00000095003c7308 */ /* 0x000e220000001000 */
[----:B------:R-:W-:Y:S01]  /*c550*/  @P3 FMUL R139, R139, 0.25 ;  /* 0x3e8000008b8b3820 */ /* 0x000fe20000400000 */
[----:B------:R-:W-:Y:S01]  /*c560*/  F2FP.BF16.PACK_AB R114, R109, R114 ;  /* 0x000000726d72723e */ /* 0x000fe200000010ff */
[----:B------:R-:W-:-:S02]  /*c570*/  @P3 FMUL R147, R147, 0.25 ;  /* 0x3e80000093933820 */ /* 0x000fc40000400000 */
[----:B------:R-:W-:Y:S02]  /*c580*/  @P3 FMUL R121, R121, 0.25 ;  /* 0x3e80000079793820 */ /* 0x000fe40000400000 */
[----:B------:R-:W-:Y:S02]  /*c590*/  @P3 FMUL R123, R123, 0.25 ;  /* 0x3e8000007b7b3820 */ /* 0x000fe40000400000 */
[----:B------:R-:W-:Y:S02]  /*c5a0*/  @P3 FMUL R129, R129, 0.25 ;  /* 0x3e80000081813820 */ /* 0x000fe40000400000 */
[----:B------:R-:W-:Y:S02]  /*c5b0*/  @P3 FMUL R131, R131, 0.25 ;  /* 0x3e80000083833820 */ /* 0x000fe40000400000 */
[----:B------:R-:W-:Y:S02]  /*c5c0*/  @P3 FMUL R137, R137, 0.25 ;  /* 0x3e80000089893820 */ /* 0x000fe40000400000 */
[----:B------:R-:W-:Y:S01]  /*c5d0*/  @P3 FMUL R145, R145, 0.25 ;  /* 0x3e80000091913820 */ /* 0x000fe20000400000 */
[----:B------:R-:W-:Y:S01]  /*c5e0*/  FSETP.NEU.AND P3, PT, R0, RZ, PT ;  /* 0x000000ff0000720b */ /* 0x000fe20003f6d000 */
        /* <DEDUP_REMOVED lines=9> */
[C---:B0-----:R-:W-:Y:S02]  /*c680*/  FMUL R112, R60.reuse, R139 ;  /* 0x0000008b3c707220 */ /* 0x041fe40000400000 */
[C---:B------:R-:W-:Y:S02]  /*c690*/  FMUL R115, R60.reuse, R147 ;  /* 0x000000933c737220 */ /* 0x040fe40000400000 */
[----:B------:R-:W-:Y:S01]  /*c6a0*/  FMUL R83, R60, R121 ;  /* 0x000000793c537220 */ /* 0x000fe20000400000 */
[----:B------:R-:W-:Y:S01]  /*c6b0*/  F2FP.BF16.PACK_AB R121, R66, R71 ;  /* 0x000000474279723e */ /* 0x000fe200000010ff */
[----:B------:R-:W-:Y:S01]  /*c6c0*/  FMUL R84, R60, R123 ;  /* 0x0000007b3c547220 */ /* 0x000fe20000400000 */
[----:B------:R-:W-:Y:S01]  /*c6d0*/  F2FP.BF16.PACK_AB R118, R112, R115 ;  /* 0x000000737076723e */ /* 0x000fe200000010ff */
[C---:B------:R-:W-:Y:S01]  /*c6e0*/  FMUL R87, R60.reuse, R131 ;  /* 0x000000833c577220 */ /* 0x040fe20000400000 */
[----:B------:R-:W-:Y:S01]  /*c6f0*/  F2FP.BF16.PACK_AB R115, R81, R86 ;  /* 0x000000565173723e */ /* 0x000fe200000010ff */
[C---:B------:R-:W-:Y:S01]  /*c700*/  FMUL R108, R60.reuse, R129 ;  /* 0x000000813c6c7220 */ /* 0x040fe20000400000 */
[----:B------:R-:W-:Y:S01]  /*c710*/  F2FP.BF16.PACK_AB R81, R65, R72 ;  /* 0x000000484151723e */ /* 0x000fe200000010ff */
[----:B------:R-:W-:Y:S01]  /*c720*/  FMUL R111, R60, R137 ;  /* 0x000000893c6f7220 */ /* 0x000fe20000400000 */
[----:B------:R-:W-:Y:S01]  /*c730*/  F2FP.BF16.PACK_AB R119, R84, R87 ;  /* 0x000000575477723e */ /* 0x000fe200000010ff */
[----:B------:R-:W-:Y:S01]  /*c740*/  FMUL R116, R60, R145 ;  /* 0x000000913c747220 */ /* 0x000fe20000400000 */
[----:B------:R-:W-:Y:S01]  /*c750*/  F2FP.BF16.PACK_AB R117, R83, R108 ;  /* 0x0000006c5375723e */ /* 0x000fe200000010ff */
[----:B------:R-:W-:Y:S01]  /*c760*/  STS.64 [R107+0x80], R120 ;  /* 0x000080786b007388 */ /* 0x000fe20000000a00 */
[----:B------:R-:W-:Y:S01]  /*c770*/  F2FP.BF16.PACK_AB R84, R110, R113 ;  /* 0x000000716e54723e */ /* 0x000fe200000010ff */
[----:B------:R-:W-:Y:S01]  /*c780*/  FADD R59, R59, -1 ;  /* 0xbf8000003b3b7421 */ /* 0x000fe20000000000 */
[----:B------:R-:W-:Y:S01]  /*c790*/  F2FP.BF16.PACK_AB R116, R111, R116 ;  /* 0x000000746f74723e */ /* 0x000fe200000010ff */
[----:B------:R-:W-:Y:S01]  /*c7a0*/  STS.64 [R107], R118 ;  /* 0x000000766b007388 */ /* 0x000fe20000000a00 */
[----:B------:R-:W-:Y:S01]  /*c7b0*/  LOP3.LUT R65, R107, 0x40, RZ, 0x3c, !PT ;  /* 0x000000406b417812 */ /* 0x000fe200078e3cff */
[----:B------:R-:W-:Y:S01]  /*c7c0*/  FFMA.FTZ R60, R59, R122, -0.16845393180847167969 ;  /* 0xbe2c7f303b3c7423 */ /* 0x000fe2000001007a */
[----:B------:R-:W-:Y:S01]  /*c7d0*/  F2FP.BF16.PACK_AB R66, R74, R77 ;  /* 0x0000004d4a42723e */ /* 0x000fe200000010ff */
[----:B------:R-:W-:Y:S01]  /*c7e0*/  STS.64 [R107+0x100], R116 ;  /* 0x000100746b007388 */ /* 0x000fe20000000a00 */
[----:B------:R-:W-:-:S02]  /*c7f0*/  FADD R68, R68, -1 ;  /* 0xbf80000044447421 */ /* 0x000fc40000000000 */
[C---:B------:R-:W-:Y:S01]  /*c800*/  FFMA.FTZ R60, R59.reuse, R60, 0.1716887056827545166 ;  /* 0x3e2fcf2a3b3c7423 */ /* 0x040fe2000001003c */
[----:B------:R-:W-:Y:S01]  /*c810*/  STS.64 [R107+0x180], R80 ;  /* 0x000180506b007388 */ /* 0x000fe20000000a00 */
[----:B------:R-:W-:Y:S02]  /*c820*/  IMAD.IADD R63, R26, 0x1, -R63 ;  /* 0x000000011a3f7824 */ /* 0x000fe400078e0a3f */
[C---:B------:R-:W-:Y:S01]  /*c830*/  FFMA.FTZ R60, R59.reuse, R60, -0.17900948226451873779 ;  /* 0xbe374e433b3c7423 */ /* 0x040fe2000001003c */
[----:B------:R-:W-:Y:S01]  /*c840*/  STS.64 [R65+0x2000], R84 ;  /* 0x0020005441007388 */ /* 0x000fe20000000a00 */
[----:B------:R-:W-:Y:S02]  /*c850*/  FFMA.FTZ R61, R68, R122, -0.16845393180847167969 ;  /* 0xbe2c7f30443d7423 */ /* 0x000fe4000001007a */
[----:B------:R-:W-:Y:S01]  /*c860*/  FFMA.FTZ R60, R59, R60, 0.20512372255325317383 ;  /* 0x3e520bf43b3c7423 */ /* 0x000fe2000001003c */
[----:B------:R-:W-:Y:S01]  /*c870*/  STS.64 [R65+0x2100], R114 ;  /* 0x0021007241007388 */ /* 0x000fe20000000a00 */
[----:B------:R-:W-:-:S02]  /*c880*/  FADD R63, R63, -1 ;  /* 0xbf8000003f3f7421 */ /* 0x000fc40000000000 */
[C---:B------:R-:W-:Y:S01]  /*c890*/  FFMA.FTZ R61, R68.reuse, R61, 0.1716887056827545166 ;  /* 0x3e2fcf2a443d7423 */ /* 0x040fe2000001003d */
[----:B------:R0:W-:Y:S01]  /*c8a0*/  STS.64 [R65+0x2080], R66 ;  /* 0x0020804241007388 */ /* 0x0001e20000000a00 */
[C---:B------:R-:W-:Y:S02]  /*c8b0*/  FFMA.FTZ R60, R59.reuse, R60, -0.24046532809734344482 ;  /* 0xbe763c8b3b3c7423 */ /* 0x040fe4000001003c */
[----:B------:R-:W-:Y:S01]  /*c8c0*/  FFMA.FTZ R61, R68, R61, -0.17900948226451873779 ;  /* 0xbe374e43443d7423 */ /* 0x000fe2000001003d */
[----:B------:R-:W-:Y:S01]  /*c8d0*/  STS.64 [R65+0x2180], R78 ;  /* 0x0021804e41007388 */ /* 0x000fe20000000a00 */
[----:B------:R-:W-:Y:S02]  /*c8e0*/  FFMA.FTZ R60, R59, R60, 0.28857114911079406738 ;  /* 0x3e93bf993b3c7423 */ /* 0x000fe4000001003c */
[----:B------:R-:W-:Y:S01]  /*c8f0*/  IMAD.IADD R69, R14, 0x1, -R69 ;  /* 0x000000010e457824 */ /* 0x000fe200078e0a45 */
[----:B------:R-:W-:Y:S01]  /*c900*/  BAR.SYNC.DEFER_BLOCKING 0x0 ;  /* 0x0000000000007b1d */ /* 0x000fe20000010000 */
[----:B------:R-:W-:-:S02]  /*c910*/  FFMA.FTZ R61, R68, R61, 0.20512372255325317383 ;  /* 0x3e520bf4443d7423 */ /* 0x000fc4000001003d */
[----:B------:R-:W-:Y:S02]  /*c920*/  FFMA.FTZ R60, R59, R60, -0.36067417263984680176 ;  /* 0xbeb8aa493b3c7423 */ /* 0x000fe4000001003c */
[----:B0-----:R-:W-:Y:S02]  /*c930*/  FFMA.FTZ R66, R63, R122, -0.16845393180847167969 ;  /* 0xbe2c7f303f427423 */ /* 0x001fe4000001007a */
[----:B------:R-:W-:Y:S02]  /*c940*/  FADD R69, R69, -1 ;  /* 0xbf80000045457421 */ /* 0x000fe40000000000 */
[C---:B------:R-:W-:Y:S02]  /*c950*/  FFMA.FTZ R66, R63.reuse, R66, 0.1716887056827545166 ;  /* 0x3e2fcf2a3f427423 */ /* 0x040fe40000010042 */
[----:B------:R-:W-:Y:S02]  /*c960*/  FFMA.FTZ R61, R68, R61, -0.24046532809734344482 ;  /* 0xbe763c8b443d7423 */ /* 0x000fe4000001003d */
[----:B------:R-:W-:-:S02]  /*c970*/  FFMA.FTZ R66, R63, R66, -0.17900948226451873779 ;  /* 0xbe374e433f427423 */ /* 0x000fc40000010042 */
[----:B------:R-:W-:Y:S02]  /*c980*/  FFMA.FTZ R60, R59, R60, 0.48089820146560668945 ;  /* 0x3ef6384a3b3c7423 */ /* 0x000fe4000001003c */
[----:B------:R-:W-:Y:S02]  /*c990*/  FFMA.FTZ R66, R63, R66, 0.20512372255325317383 ;  /* 0x3e520bf43f427423 */ /* 0x000fe40000010042 */
[----:B------:R-:W-:Y:S02]  /*c9a0*/  FFMA.FTZ R62, R69, R122, -0.16845393180847167969 ;  /* 0xbe2c7f30453e7423 */ /* 0x000fe4000001007a */
[----:B------:R-:W-:Y:S02]  /*c9b0*/  FFMA.FTZ R61, R68, R61, 0.28857114911079406738 ;  /* 0x3e93bf99443d7423 */ /* 0x000fe4000001003d */
[----:B------:R-:W-:Y:S01]  /*c9c0*/  FFMA.FTZ R60, R59, R60, -0.72134751081466674805 ;  /* 0xbf38aa3b3b3c7423 */ /* 0x000fe2000001003c */
[----:B------:R-:W0:Y:S01]  /*c9d0*/  LDS.64 R70, [R106] ;  /* 0x000000006a467984 */ /* 0x000e220000000a00 */
[----:B------:R-:W-:-:S02]  /*c9e0*/  FFMA.FTZ R66, R63, R66, -0.24046532809734344482 ;  /* 0xbe763c8b3f427423 */ /* 0x000fc40000010042 */
[----:B------:R-:W-:Y:S01]  /*c9f0*/  FFMA.FTZ R62, R69, R62, 0.1716887056827545166 ;  /* 0x3e2fcf2a453e7423 */ /* 0x000fe2000001003e */
[----:B------:R-:W1:Y:S01]  /*ca00*/  LDS.64 R72, [R106+0x200] ;  /* 0x000200006a487984 */ /* 0x000e620000000a00 */
[C---:B------:R-:W-:Y:S02]  /*ca10*/  FFMA.FTZ R61, R68.reuse, R61, -0.36067417263984680176 ;  /* 0xbeb8aa49443d7423 */ /* 0x040fe4000001003d */
[----:B------:R-:W-:Y:S01]  /*ca20*/  FMUL R60, R59, R60 ;  /* 0x0000003c3b3c7220 */ /* 0x000fe20000400000 */
[----:B------:R-:W2:Y:S01]  /*ca30*/  LDS.64 R74, [R106+0x400] ;  /* 0x000400006a4a7984 */ /* 0x000ea20000000a00 */
[----:B------:R-:W-:Y:S02]  /*ca40*/  FFMA.FTZ R66, R63, R66, 0.28857114911079406738 ;  /* 0x3e93bf993f427423 */ /* 0x000fe40000010042 */
[----:B------:R-:W-:Y:S01]  /*ca50*/  FFMA.FTZ R62, R69, R62, -0.17900948226451873779 ;  /* 0xbe374e43453e7423 */ /* 0x000fe2000001003e */
[----:B------:R-:W3:Y:S01]  /*ca60*/  LDS.64 R76, [R106+0x600] ;  /* 0x000600006a4c7984 */ /* 0x000ee20000000a00 */
[----:B------:R-:W-:-:S02]  /*ca70*/  FFMA.FTZ R61, R68, R61, 0.48089820146560668945 ;  /* 0x3ef6384a443d7423 */ /* 0x000fc4000001003d */
[----:B------:R-:W-:Y:S01]  /*ca80*/  FMUL R60, R59, R60 ;  /* 0x0000003c3b3c7220 */ /* 0x000fe20000400000 */
[----:B------:R-:W4:Y:S01]  /*ca90*/  LDS.64 R78, [R106+0x800] ;  /* 0x000800006a4e7984 */ /* 0x000f220000000a00 */
[----:B------:R-:W-:Y:S02]  /*caa0*/  FFMA.FTZ R66, R63, R66, -0.36067417263984680176 ;  /* 0xbeb8aa493f427423 */ /* 0x000fe40000010042 */
[----:B------:R-:W-:Y:S01]  /*cab0*/  FFMA.FTZ R62, R69, R62, 0.20512372255325317383 ;  /* 0x3e520bf4453e7423 */ /* 0x000fe2000001003e */
[----:B------:R-:W5:Y:S01]  /*cac0*/  LDS.64 R80, [R106+0xa00] ;  /* 0x000a00006a507984 */ /* 0x000f620000000a00 */
[----:B------:R-:W-:Y:S02]  /*cad0*/  FFMA.FTZ R61, R68, R61, -0.72134751081466674805 ;  /* 0xbf38aa3b443d7423 */ /* 0x000fe4000001003d */
[----:B------:R-:W-:Y:S01]  /*cae0*/  FFMA.FTZ R59, R59, 1.4426950216293334961, R60 ;  /* 0x3fb8aa3b3b3b7823 */ /* 0x000fe2000001003c */
[----:B------:R-:W5:Y:S01]  /*caf0*/  LDS.64 R82, [R106+0xc00] ;  /* 0x000c00006a527984 */ /* 0x000f620000000a00 */
[----:B------:R-:W-:-:S02]  /*cb00*/  FFMA.FTZ R66, R63, R66, 0.48089820146560668945 ;  /* 0x3ef6384a3f427423 */ /* 0x000fc40000010042 */
[----:B------:R-:W-:Y:S01]  /*cb10*/  FFMA.FTZ R62, R69, R62, -0.24046532809734344482 ;  /* 0xbe763c8b453e7423 */ /* 0x000fe2000001003e */
[----:B------:R-:W5:Y:S01]  /*cb20*/  LDS.64 R84, [R106+0xe00] ;  /* 0x000e00006a547984 */ /* 0x000f620000000a00 */
[----:B------:R-:W-:Y:S02]  /*cb30*/  FMUL R61, R68, R61 ;  /* 0x0000003d443d7220 */ /* 0x000fe40000400000 */
[----:B------:R-:W-:Y:S01]  /*cb40*/  FADD R56, R56, R59 ;  /* 0x0000003b38387221 */ /* 0x000fe20000000000 */
[----:B------:R-:W-:Y:S01]  /*cb50*/  @P2 MOV R59, 0x7f800000 ;  /* 0x7f800000003b2802 */ /* 0x000fe20000000f00 */
[----:B------:R-:W-:Y:S02]  /*cb60*/  FFMA.FTZ R66, R63, R66, -0.72134751081466674805 ;  /* 0xbf38aa3b3f427423 */ /* 0x000fe40000010042 */
[----:B------:R-:W-:Y:S02]  /*cb70*/  FFMA.FTZ R62, R69, R62, 0.28857114911079406738 ;  /* 0x3e93bf99453e7423 */ /* 0x000fe4000001003e */
[----:B------:R-:W-:-:S02]  /*cb80*/  FMUL R61, R68, R61 ;  /* 0x0000003d443d7220 */ /* 0x000fc40000400000 */
[----:B------:R-:W-:Y:S01]  /*cb90*/  FMUL R66, R63, R66 ;  /* 0x000000423f427220 */ /* 0x000fe20000400000 */
[----:B0-----:R0:W-:Y:S01]  /*cba0*/  STG.E.U16 [R10.64], R70 ;  /* 0x000000460a007986 */ /* 0x0011e2000c101504 */
[----:B------:R-:W-:Y:S02]  /*cbb0*/  FFMA.FTZ R62, R69, R62, -0.36067417263984680176 ;  /* 0xbeb8aa49453e7423 */ /* 0x000fe4000001003e */
[----:B------:R-:W-:Y:S01]  /*cbc0*/  @P2 FFMA.FTZ R56, R0, R59, +INF ;  /* 0x7f80000000382423 */ /* 0x000fe2000001003b */
[----:B------:R-:W-:Y:S01]  /*cbd0*/  @P4 MOV R0, 0x7f800000 ;  /* 0x7f80000000004802 */ /* 0x000fe20000000f00 */
[----:B------:R-:W-:Y:S01]  /*cbe0*/  FFMA.FTZ R61, R68, 1.4426950216293334961, R61 ;  /* 0x3fb8aa3b443d7823 */ /* 0x000fe2000001003d */
[----:B-1----:R1:W-:Y:S01]  /*cbf0*/  STG.E.U16 [R8.64], R72 ;  /* 0x0000004808007986 */ /* 0x0023e2000c101504 */
[----:B------:R-:W-:Y:S01]  /*cc00*/  FMUL R66, R63, R66 ;  /* 0x000000423f427220 */ /* 0x000fe20000400000 */
[----:B------:R-:W-:Y:S01]  /*cc10*/  FSETP.NEU.AND P2, PT, R14, RZ, PT ;  /* 0x000000ff0e00720b */ /* 0x000fe20003f4d000 */
[----:B------:R-:W-:Y:S01]  /*cc20*/  FFMA.FTZ R62, R69, R62, 0.48089820146560668945 ;  /* 0x3ef6384a453e7423 */ /* 0x000fe2000001003e */
[----:B--2---:R2:W-:Y:S01]  /*cc30*/  STG.E.U16 [R2.64], R74 ;  /* 0x0000004a02007986 */ /* 0x0045e2000c101504 */
[----:B------:R-:W-:Y:S01]  /*cc40*/  FADD R58, R58, R61 ;  /* 0x0000003d3a3a7221 */ /* 0x000fe20000000000 */
[----:B0-----:R-:W-:Y:S01]  /*cc50*/  PRMT R10, R73, 0x7632, R10 ;  /* 0x00007632490a7816 */ /* 0x001fe2000000000a */
[----:B------:R-:W-:Y:S01]  /*cc60*/  @P4 FFMA.FTZ R58, R15, R0, +INF ;  /* 0x7f8000000f3a4423 */ /* 0x000fe20000010000 */
[----:B---3--:R-:W-:Y:S01]  /*cc70*/  STG.E.U16 [R104.64], R76 ;  /* 0x0000004c68007986 */ /* 0x008fe2000c101504 */
[----:B------:R-:W-:Y:S01]  /*cc80*/  FFMA.FTZ R63, R63, 1.4426950216293334961, R66 ;  /* 0x3fb8aa3b3f3f7823 */ /* 0x000fe20000010042 */
[----:B------:R-:W-:Y:S01]  /*cc90*/  PRMT R0, R70, 0x7632, R0 ;  /* 0x0000763246007816 */ /* 0x000fe20000000000 */
[C---:B------:R-:W-:Y:S01]  /*cca0*/  FFMA.FTZ R62, R69.reuse, R62, -0.72134751081466674805 ;  /* 0xbf38aa3b453e7423 */ /* 0x040fe2000001003e */
[----:B----4-:R0:W-:Y:S01]  /*ccb0*/  STG.E.U16 [R102.64], R78 ;  /* 0x0000004e66007986 */ /* 0x0101e2000c101504 */
[----:B------:R-:W-:Y:S01]  /*ccc0*/  @P1 IMAD.MOV.U32 R59, RZ, RZ, 0x7f800000 ;  /* 0x7f800000ff3b1424 */ /* 0x000fe200078e00ff */
[----:B-1----:R-:W-:Y:S01]  /*ccd0*/  PRMT R9, R74, 0x7632, R9 ;  /* 0x000076324a097816 */ /* 0x002fe20000000009 */
[----:B------:R-:W-:Y:S01]  /*cce0*/  FADD R63, R64, R63 ;  /* 0x0000003f403f7221 */ /* 0x000fe20000000000 */
[----:B--2---:R-:W-:Y:S01]  /*ccf0*/  PRMT R3, R72, 0x7632, R3 ;  /* 0x0000763248037816 */ /* 0x004fe20000000003 */
[----:B-----5:R1:W-:Y:S01]  /*cd00*/  STG.E.U16 [R100.64], R80 ;  /* 0x0000005064007986 */ /* 0x0203e2000c101504 */
[----:B------:R-:W-:Y:S01]  /*cd10*/  PRMT R2, R76, 0x7632, R2 ;  /* 0x000076324c027816 */ /* 0x000fe20000000002 */
[C---:B------:R-:W-:Y:S01]  /*cd20*/  FMUL R62, R69.reuse, R62 ;  /* 0x0000003e453e7220 */ /* 0x040fe20000400000 */
[C---:B------:R-:W-:Y:S01]  /*cd30*/  FSETP.NEU.AND P4, PT, R26.reuse, RZ, PT ;  /* 0x000000ff1a00720b */ /* 0x040fe20003f8d000 */
[----:B------:R-:W-:Y:S01]  /*cd40*/  STG.E.U16 [R98.64], R82 ;  /* 0x0000005262007986 */ /* 0x000fe2000c101504 */
[----:B------:R-:W-:Y:S01]  /*cd50*/  @P1 FFMA.FTZ R63, R26, R59, +INF ;  /* 0x7f8000001a3f1423 */ /* 0x000fe2000001003b */
[----:B------:R-:W-:Y:S01]  /*cd60*/  PRMT R26, R82, 0x7632, R26 ;  /* 0x00007632521a7816 */ /* 0x000fe2000000001a */
[----:B------:R-:W-:Y:S01]  /*cd70*/  FMUL R62, R69, R62 ;  /* 0x0000003e453e7220 */ /* 0x000fe20000400000 */
[----:B------:R2:W-:Y:S01]  /*cd80*/  STG.E.U16 [R96.64], R84 ;  /* 0x0000005460007986 */ /* 0x0005e2000c101504 */
[----:B0-----:R-:W-:Y:S01]  /*cd90*/  PRMT R78, R78, 0x7632, R78 ;  /* 0x000076324e4e7816 */ /* 0x001fe2000000004e */
[----:B------:R-:W-:Y:S01]  /*cda0*/  @P5 IMAD.MOV.U32 R61, RZ, RZ, 0x7f800000 ;  /* 0x7f800000ff3d5424 */ /* 0x000fe200078e00ff */
[----:B------:R-:W-:Y:S01]  /*cdb0*/  PRMT R8, R71, 0x7632, R8 ;  /* 0x0000763247087816 */ /* 0x000fe20000000008 */
[----:B------:R0:W-:Y:S01]  /*cdc0*/  STG.E.U16 [R94.64], R0 ;  /* 0x000000005e007986 */ /* 0x0001e2000c101504 */
[----:B-1----:R-:W-:Y:S01]  /*cdd0*/  PRMT R80, R80, 0x7632, R80 ;  /* 0x0000763250507816 */ /* 0x002fe20000000050 */
[----:B------:R-:W-:Y:S01]  /*cde0*/  FFMA.FTZ R62, R69, 1.4426950216293334961, R62 ;  /* 0x3fb8aa3b453e7823 */ /* 0x000fe2000001003e */
[----:B------:R-:W-:Y:S01]  /*cdf0*/  PRMT R11, R75, 0x7632, R11 ;  /* 0x000076324b0b7816 */ /* 0x000fe2000000000b */
[----:B------:R1:W-:Y:S02]  /*ce00*/  STG.E.U16 [R92.64], R3 ;  /* 0x000000035c007986 */ /* 0x0003e4000c101504 */
[----:B------:R-:W-:-:S02]  /*ce10*/  FADD R57, R57, R62 ;  /* 0x0000003e39397221 */ /* 0x000fc40000000000 */
[----:B------:R3:W-:Y:S01]  /*ce20*/  STG.E.U16 [R90.64], R9 ;  /* 0x000000095a007986 */ /* 0x0007e2000c101504 */
[----:B--2---:R-:W-:Y:S01]  /*ce30*/  PRMT R84, R84, 0x7632, R84 ;  /* 0x0000763254547816 */ /* 0x004fe20000000054 */
[----:B------:R-:W-:Y:S01]  /*ce40*/  @P5 FFMA.FTZ R57, R14, R61, +INF ;  /* 0x7f8000000e395423 */ /* 0x000fe2000001003d */
[----:B------:R-:W-:Y:S01]  /*ce50*/  FSETP.NEU.AND P5, PT, R15, RZ, PT ;  /* 0x000000ff0f00720b */ /* 0x000fe20003fad000 */
[----:B------:R2:W-:Y:S01]  /*ce60*/  STG.E.U16 [R88.64], R2 ;  /* 0x0000000258007986 */ /* 0x0005e2000c101504 */
[----:B------:R-:W-:Y:S02]  /*ce70*/  PRMT R14, R77, 0x7632, R14 ;  /* 0x000076324d0e7816 */ /* 0x000fe4000000000e */
[----:B------:R-:W-:Y:S01]  /*ce80*/  PRMT R15, R79, 0x7632, R15 ;  /* 0x000076324f0f7816 */ /* 0x000fe2000000000f */
[----:B------:R-:W-:Y:S01]  /*ce90*/  STG.E.U16 [R54.64], R78 ;  /* 0x0000004e36007986 */ /* 0x000fe2000c101504 */
[----:B0-----:R-:W-:Y:S02]  /*cea0*/  FSEL R0, R57, -INF , P2 ;  /* 0xff80000039007808 */ /* 0x001fe40001000000 */
[----:B-1----:R-:W-:Y:S01]  /*ceb0*/  FSEL R3, R58, -INF , P5 ;  /* 0xff8000003a037808 */ /* 0x002fe20002800000 */
[----:B------:R-:W-:Y:S01]  /*cec0*/  STG.E.U16 [R48.64], R80 ;  /* 0x0000005030007986 */ /* 0x000fe2000c101504 */
[----:B---3--:R-:W-:Y:S01]  /*ced0*/  FSEL R9, R56, -INF , P3 ;  /* 0xff80000038097808 */ /* 0x008fe20001800000 */
[----:B------:R-:W-:-:S02]  /*cee0*/  FFMA R5, R0, 0.69314718246459960938, R5 ;  /* 0x3f31721800057823 */ /* 0x000fc40000000005 */
[----:B------:R0:W-:Y:S01]  /*cef0*/  STG.E.U16 [R52.64], R26 ;  /* 0x0000001a34007986 */ /* 0x0001e2000c101504 */
[----:B--2---:R-:W-:Y:S01]  /*cf00*/  FSEL R2, R63, -INF , P4 ;  /* 0xff8000003f027808 */ /* 0x004fe20002000000 */
[----:B------:R-:W-:Y:S02]  /*cf10*/  FFMA R4, R9, 0.69314718246459960938, R4 ;  /* 0x3f31721809047823 */ /* 0x000fe40000000004 */
[----:B------:R-:W-:Y:S01]  /*cf20*/  STG.E.U16 [R50.64], R84 ;  /* 0x0000005432007986 */ /* 0x000fe2000c101504 */
[----:B------:R-:W-:Y:S02]  /*cf30*/  FFMA R6, R3, 0.69314718246459960938, R6 ;  /* 0x3f31721803067823 */ /* 0x000fe40000000006 */
[----:B------:R-:W-:Y:S01]  /*cf40*/  FFMA R7, R2, 0.69314718246459960938, R7 ;  /* 0x3f31721802077823 */ /* 0x000fe20000000007 */
[----:B------:R-:W-:Y:S04]  /*cf50*/  STG.E.U16 [R44.64], R71 ;  /* 0x000000472c007986 */ /* 0x000fe8000c101504 */
[----:B------:R-:W-:Y:S01]  /*cf60*/  STG.E.U16 [R40.64], R73 ;  /* 0x0000004928007986 */ /* 0x000fe2000c101504 */
[----:B0-----:R-:W-:-:S03]  /*cf70*/  PRMT R26, R81, 0x7632, R26 ;  /* 0x00007632511a7816 */ /* 0x001fc6000000001a */
[----:B------:R-:W-:Y:S04]  /*cf80*/  STG.E.U16 [R36.64], R75 ;  /* 0x0000004b24007986 */ /* 0x000fe8000c101504 */
[----:B------:R-:W-:Y:S04]  /*cf90*/  STG.E.U16 [R32.64], R77 ;  /* 0x0000004d20007986 */ /* 0x000fe8000c101504 */
[----:B------:R-:W-:Y:S04]  /*cfa0*/  STG.E.U16 [R28.64], R79 ;  /* 0x0000004f1c007986 */ /* 0x000fe8000c101504 */
[----:B------:R0:W-:Y:S04]  /*cfb0*/  STG.E.U16 [R24.64], R81 ;  /* 0x0000005118007986 */ /* 0x0001e8000c101504 */
[----:B------:R1:W-:Y:S04]  /*cfc0*/  STG.E.U16 [R20.64], R83 ;  /* 0x0000005314007986 */ /* 0x0003e8000c101504 */
[----:B------:R-:W-:Y:S04]  /*cfd0*/  STG.E.U16 [R16.64], R85 ;  /* 0x0000005510007986 */ /* 0x000fe8000c101504 */
[----:B------:R2:W-:Y:S01]  /*cfe0*/  STG.E.U16 [R46.64], R8 ;  /* 0x000000082e007986 */ /* 0x0005e2000c101504 */
[----:B0-----:R-:W-:-:S03]  /*cff0*/  PRMT R25, R83, 0x7632, R25 ;  /* 0x0000763253197816 */ /* 0x001fc60000000019 */
[----:B------:R0:W-:Y:S01]  /*d000*/  STG.E.U16 [R42.64], R10 ;  /* 0x0000000a2a007986 */ /* 0x0001e2000c101504 */
[----:B-1----:R-:W-:-:S03]  /*d010*/  PRMT R21, R85, 0x7632, R21 ;  /* 0x0000763255157816 */ /* 0x002fc60000000015 */
[----:B------:R0:W-:Y:S04]  /*d020*/  STG.E.U16 [R38.64], R11 ;  /* 0x0000000b26007986 */ /* 0x0001e8000c101504 */
[----:B------:R0:W-:Y:S01]  /*d030*/  STG.E.U16 [R34.64], R14 ;  /* 0x0000000e22007986 */ /* 0x0001e2000c101504 */
[----:B--2---:R-:W-:-:S03]  /*d040*/  SHF.L.U32 R8, R146, 0x2, RZ ;  /* 0x0000000292087819 */ /* 0x004fc600000006ff */
[----:B------:R0:W-:Y:S01]  /*d050*/  STG.E.U16 [R30.64], R15 ;  /* 0x0000000f1e007986 */ /* 0x0001e2000c101504 */
[----:B------:R-:W-:-:S03]  /*d060*/  LOP3.LUT R8, R8, 0x70, RZ, 0xc0, !PT ;  /* 0x0000007008087812 */ /* 0x000fc600078ec0ff */
[----:B------:R0:W-:Y:S04]  /*d070*/  STG.E.U16 [R22.64], R26 ;  /* 0x0000001a16007986 */ /* 0x0001e8000c101504 */
[----:B------:R0:W-:Y:S04]  /*d080*/  STG.E.U16 [R12.64], R25 ;  /* 0x000000190c007986 */ /* 0x0001e8000c101504 */
[----:B------:R0:W-:Y:S04]  /*d090*/  STG.E.U16 [R18.64], R21 ;  /* 0x0000001512007986 */ /* 0x0001e8000c101504 */
[----:B------:R-:W-:Y:S06]  /*d0a0*/  BAR.SYNC.DEFER_BLOCKING 0x0 ;  /* 0x0000000000007b1d */ /* 0x000fec0000010000 */
[----:B------:R0:W-:Y:S04]  /*d0b0*/  STS.128 [R8], R4 ;  /* 0x0000000408007388 */ /* 0x0001e80000000c00 */
[----:B------:R-:W-:Y:S06]  /*d0c0*/  BAR.SYNC.DEFER_BLOCKING 0x0 ;  /* 0x0000000000007b1d */ /* 0x000fec0000010000 */
[----:B------:R-:W-:Y:S05]  /*d0d0*/  @P0 EXIT ;  /* 0x000000000000094d */ /* 0x000fea0003800000 */
[----:B0-----:R-:W0:Y:S01]  /*d0e0*/  LDS R27, [R27] ;  /* 0x000000001b1b7984 */ /* 0x001e220000000800 */
[----:B------:R-:W-:Y:S01]  /*d0f0*/  IMAD R0, R128, c[0x0][0x1cc], RZ ;  /* 0x0000730080007a24 */ /* 0x000fe200078e02ff */
[C---:B------:R-:W-:Y:S01]  /*d100*/  SHF.L.U32 R3, R124.reuse, 0x2, RZ ;  /* 0x000000027c037819 */ /* 0x040fe200000006ff */
[----:B------:R-:W-:-:S04]  /*d110*/  IMAD.HI R5, R124, 0x4, RZ ;  /* 0x000000047c057827 */ /* 0x000fc800078e02ff */
[C---:B------:R-:W-:Y:S02]  /*d120*/  IMAD.SHL.U32 R2, R0.reuse, 0x4, RZ ;  /* 0x0000000400027824 */ /* 0x040fe400078e00ff */
[----:B------:R-:W-:-:S03]  /*d130*/  IMAD.HI R0, R0, 0x4, RZ ;  /* 0x0000000400007827 */ /* 0x000fc600078e02ff */
[----:B------:R-:W-:-:S04]  /*d140*/  IADD3 R2, P0, P1, R3, c[0x0][0x180], R2 ;  /* 0x0000600003027a10 */ /* 0x000fc8000791e002 */
[----:B------:R-:W-:-:S05]  /*d150*/  IADD3.X R3, R5, c[0x0][0x184], R0, P0, P1 ;  /* 0x0000610005037a10 */ /* 0x000fca00007e2400 */
[----:B0-----:R-:W-:Y:S01]  /*d160*/  STG.E [R2.64], R27 ;  /* 0x0000001b02007986 */ /* 0x001fe2000c101904 */
[----:B------:R-:W-:Y:S05]  /*d170*/  EXIT ;  /* 0x000000000000794d */ /* 0x000fea0003800000 */
.L_x_2:
[----:B------:R-:W-:-:S00]  /*d180*/  BRA `(.L_x_2) ;  /* 0xfffffff000007947 */ /* 0x000fc0000383ffff */
[----:B------:R-:W-:-:S00]  /*d190*/  NOP ;  /* 0x0000000000007918 */ /* 0x000fc00000000000 */
        /* <DEDUP_REMOVED lines=14> */
.L_x_3:


//--------------------- .nv.global.init           --------------------------
	.section	.nv.global.init,"aw",@progbits
.nv.global.init:
	.type		_$_str,@object
	.size		_$_str,(.L_0 - _$_str)
_$_str:
        /*0000*/ 	.byte	0x5f, 0x5f, 0x43, 0x55, 0x44, 0x41, 0x5f, 0x46, 0x54, 0x5a, 0x00
.L_0:


//--------------------- .nv.shared.attn_fwd       --------------------------
	.section	.nv.shared.attn_fwd,"aw",@nobits
	.sectionflags	@""
	.align	16
